def attn_fwd(
    Q,
    K,
    V,
    Out,
    Lse,
    sm_scale,
    stride_qz,
    stride_qh,
    stride_qm,
    stride_qk,
    stride_kz,
    stride_kh,
    stride_kn,
    stride_kk,
    stride_vz,
    stride_vh,
    stride_vn,
    stride_vk,
    stride_oz,
    stride_oh,
    stride_om,
    stride_ok,
    seqlen_q,
    seqlen_k,
    BLOCK_M: tl.constexpr,
    BLOCK_N: tl.constexpr,
    HEAD_DIM: tl.constexpr,
    CAUSAL: tl.constexpr,
):
    start_m = tl.program_id(0)
    off_hz = tl.program_id(1)
    q_off = off_hz * stride_qh
    k_off = off_hz * stride_kh
    v_off = off_hz * stride_vh
    offs_m = start_m * BLOCK_M + tl.arange(0, BLOCK_M)
    offs_d = tl.arange(0, HEAD_DIM)
    offs_n = tl.arange(0, BLOCK_N)
    q_ptrs = Q + q_off + offs_m[:, None] * stride_qm + offs_d[None, :] * stride_qk
    k_ptrs = K + k_off + offs_d[:, None] * stride_kk + offs_n[None, :] * stride_kn
    v_ptrs = V + v_off + offs_n[:, None] * stride_vn + offs_d[None, :] * stride_vk
    m_i = tl.full([BLOCK_M], float("-inf"), dtype=tl.float32)
    l_i = tl.zeros([BLOCK_M], dtype=tl.float32) + 1.0
    acc = tl.zeros([BLOCK_M, HEAD_DIM], dtype=tl.float32)
    q = tl.load(q_ptrs)
    acc, l_i, m_i = _attn_fwd_inner(
        acc,
        l_i,
        m_i,
        q,
        k_ptrs,
        v_ptrs,
        sm_scale,
        stride_kn,
        stride_vn,
        start_m,
        seqlen_k,
        BLOCK_M,
        BLOCK_N,
        HEAD_DIM,
        CAUSAL,
    )
    acc = acc / l_i[:, None]
    lse = m_i + tl.math.log2(l_i) / 1.4426950408889634
    o_ptrs = (
        Out
        + off_hz * stride_oh
        + offs_m[:, None] * stride_om
        + offs_d[None, :] * stride_ok
    )
    tl.store(o_ptrs, acc.to(Out.dtype.element_ty))
    tl.store(Lse + off_hz * seqlen_q + offs_m, lse)

# config = {"BLOCK_M": 64, "BLOCK_N": 64, "HEAD_DIM": 64, "arch": "sm_100", "causal": true, "dtype": "bf16", "num_stages": 2, "num_warps": 4}
# arch = sm_100


// ===== COMPILED SASS (sm_100a) =====

	.target	sm_100a

	.elftype	@"ET_EXEC"


//--------------------- .note.nv.tkinfo           --------------------------
	.section	.note.nv.tkinfo,"",@"SHT_NOTE"
	.sectionflags	@"SHF_NOTE_NV_TKINFO"
	.tkinfo
        /*0018*/ 	.word	0x00000081
        /*0030*/ 	.string	""
        /*0030*/ 	.string	"ptxas-blackwell"
        /*0030*/ 	.string	"Cuda compilation tools, release 12.9, V12.9.86"
        /*0030*/ 	.string	"Build cuda_12.9.r12.9/compiler.36037853_0"
        /*0030*/ 	.string	"-v  -suppress-debug-info  -lineinfo  -arch sm_100a "



//--------------------- .note.nv.cuver            --------------------------
	.section	.note.nv.cuver,"",@"SHT_NOTE"
	.sectionflags	@"SHF_NOTE_NV_CUVER"
        /*0018*/ 	.short	0x0001
        /*001a*/ 	.short	0x0064
        /*001c*/ 	.short	0x0001
        /*001e*/ 	.short	0x0000
        /*0020*/ 	.short	0x0001
        /*0022*/ 	.short	0x0000


//--------------------- .nv.info                  --------------------------
	.section	.nv.info,"",@"SHT_CUDA_INFO"
	.align	4


	//----- nvinfo : EIATTR_REGCOUNT
	.align		4
        /*0000*/ 	.byte	0x04, 0x2f
        /*0002*/ 	.short	(.L_5 - .L_4)
	.align		4
.L_4:
        /*0004*/ 	.word	index@(attn_fwd)
        /*0008*/ 	.word	0x000000ea


	//----- nvinfo : EIATTR_FRAME_SIZE
	.align		4
.L_5:
        /*000c*/ 	.byte	0x04, 0x11
        /*000e*/ 	.short	(.L_7 - .L_6)
	.align		4
.L_6:
        /*0010*/ 	.word	index@($__internal_2_$__cuda_sm10x_tcgen05_guardrail_trap_unallocated_columns_being_dealloced)
        /*0014*/ 	.word	0x00000000


	//----- nvinfo : EIATTR_FRAME_SIZE
	.align		4
.L_7:
        /*0018*/ 	.byte	0x04, 0x11
        /*001a*/ 	.short	(.L_9 - .L_8)
	.align		4
.L_8:
        /*001c*/ 	.word	index@($__internal_1_$__cuda_sm10x_tcgen05_guardrail_trap_phase_invalid_during_alloc)
        /*0020*/ 	.word	0x00000000


	//----- nvinfo : EIATTR_FRAME_SIZE
	.align		4
.L_9:
        /*0024*/ 	.byte	0x04, 0x11
        /*0026*/ 	.short	(.L_11 - .L_10)
	.align		4
.L_10:
        /*0028*/ 	.word	index@($__internal_0_$__cuda_sm10x_tcgen05_guardrail_trap_col_being_dealloced_not_returned_by_alloc)
        /*002c*/ 	.word	0x00000000


	//----- nvinfo : EIATTR_FRAME_SIZE
	.align		4
.L_11:
        /*0030*/ 	.byte	0x04, 0x11
        /*0032*/ 	.short	(.L_13 - .L_12)
	.align		4
.L_12:
        /*0034*/ 	.word	index@(attn_fwd)
        /*0038*/ 	.word	0x00000000


	//----- nvinfo : EIATTR_MIN_STACK_SIZE
	.align		4
.L_13:
        /*003c*/ 	.byte	0x04, 0x12
        /*003e*/ 	.short	(.L_15 - .L_14)
	.align		4
.L_14:
        /*0040*/ 	.word	index@(attn_fwd)
        /*0044*/ 	.word	0x00000000
.L_15:


//--------------------- .nv.info.attn_fwd         --------------------------
	.section	.nv.info.attn_fwd,"",@"SHT_CUDA_INFO"
	.sectionflags	@""
	.align	4


	//----- nvinfo : EIATTR_CUDA_API_VERSION
	.align		4
        /*0000*/ 	.byte	0x04, 0x37
        /*0002*/ 	.short	(.L_17 - .L_16)
.L_16:
        /*0004*/ 	.word	0x00000081


	//----- nvinfo : EIATTR_KPARAM_INFO
	.align		4
.L_17:
        /*0008*/ 	.byte	0x04, 0x17
        /*000a*/ 	.short	(.L_19 - .L_18)
.L_18:
        /*000c*/ 	.word	0x00000000
        /*0010*/ 	.short	0x0019
        /*0012*/ 	.short	0x0080
        /*0014*/ 	.byte	0x00, 0xf4, 0x21, 0x00


	//----- nvinfo : EIATTR_KPARAM_INFO
	.align		4
.L_19:
        /*0018*/ 	.byte	0x04, 0x17
        /*001a*/ 	.short	(.L_21 - .L_20)
.L_20:
        /*001c*/ 	.word	0x00000000
        /*0020*/ 	.short	0x0018
        /*0022*/ 	.short	0x0078
        /*0024*/ 	.byte	0x00, 0xf4, 0x21, 0x00


	//----- nvinfo : EIATTR_KPARAM_INFO
	.align		4
.L_21:
        /*0028*/ 	.byte	0x04, 0x17
        /*002a*/ 	.short	(.L_23 - .L_22)
.L_22:
        /*002c*/ 	.word	0x00000000
        /*0030*/ 	.short	0x0017
        /*0032*/ 	.short	0x0070
        /*0034*/ 	.byte	0x00, 0xf0, 0x11, 0x00


	//----- nvinfo : EIATTR_KPARAM_INFO
	.align		4
.L_23:
        /*0038*/ 	.byte	0x04, 0x17
        /*003a*/ 	.short	(.L_25 - .L_24)
.L_24:
        /*003c*/ 	.word	0x00000000
        /*0040*/ 	.short	0x0016
        /*0042*/ 	.short	0x006c
        /*0044*/ 	.byte	0x00, 0xf0, 0x11, 0x00


	//----- nvinfo : EIATTR_KPARAM_INFO
	.align		4
.L_25:
        /*0048*/ 	.byte	0x04, 0x17
        /*004a*/ 	.short	(.L_27 - .L_26)
.L_26:
        /*004c*/ 	.word	0x00000000
        /*0050*/ 	.short	0x0015
        /*0052*/ 	.short	0x0068
        /*0054*/ 	.byte	0x00, 0xf0, 0x11, 0x00


	//----- nvinfo : EIATTR_KPARAM_INFO
	.align		4
.L_27:
        /*0058*/ 	.byte	0x04, 0x17
        /*005a*/ 	.short	(.L_29 - .L_28)
.L_28:
        /*005c*/ 	.word	0x00000000
        /*0060*/ 	.short	0x0014
        /*0062*/ 	.short	0x0064
        /*0064*/ 	.byte	0x00, 0xf0, 0x11, 0x00


	//----- nvinfo : EIATTR_KPARAM_INFO
	.align		4
.L_29:
        /*0068*/ 	.byte	0x04, 0x17
        /*006a*/ 	.short	(.L_31 - .L_30)
.L_30:
        /*006c*/ 	.word	0x00000000
        /*0070*/ 	.short	0x0013
        /*0072*/ 	.short	0x0060
        /*0074*/ 	.byte	0x00, 0xf0, 0x11, 0x00


	//----- nvinfo : EIATTR_KPARAM_INFO
	.align		4
.L_31:
        /*0078*/ 	.byte	0x04, 0x17
        /*007a*/ 	.short	(.L_33 - .L_32)
.L_32:
        /*007c*/ 	.word	0x00000000
        /*0080*/ 	.short	0x0012
        /*0082*/ 	.short	0x005c
        /*0084*/ 	.byte	0x00, 0xf0, 0x11, 0x00


	//----- nvinfo : EIATTR_KPARAM_INFO
	.align		4
.L_33:
        /*0088*/ 	.byte	0x04, 0x17
        /*008a*/ 	.short	(.L_35 - .L_34)
.L_34:
        /*008c*/ 	.word	0x00000000
        /*0090*/ 	.short	0x0011
        /*0092*/ 	.short	0x0058
        /*0094*/ 	.byte	0x00, 0xf0, 0x11, 0x00


	//----- nvinfo : EIATTR_KPARAM_INFO
	.align		4
.L_35:
        /*0098*/ 	.byte	0x04, 0x17
        /*009a*/ 	.short	(.L_37 - .L_36)
.L_36:
        /*009c*/ 	.word	0x00000000
        /*00a0*/ 	.short	0x0010
        /*00a2*/ 	.short	0x0054
        /*00a4*/ 	.byte	0x00, 0xf0, 0x11, 0x00


	//----- nvinfo : EIATTR_KPARAM_INFO
	.align		4
.L_37:
        /*00a8*/ 	.byte	0x04, 0x17
        /*00aa*/ 	.short	(.L_39 - .L_38)
.L_38:
        /*00ac*/ 	.word	0x00000000
        /*00b0*/ 	.short	0x000f
        /*00b2*/ 	.short	0x0050
        /*00b4*/ 	.byte	0x00, 0xf0, 0x11, 0x00


	//----- nvinfo : EIATTR_KPARAM_INFO
	.align		4
.L_39:
        /*00b8*/ 	.byte	0x04, 0x17
        /*00ba*/ 	.short	(.L_41 - .L_40)
.L_40:
        /*00bc*/ 	.word	0x00000000
        /*00c0*/ 	.short	0x000e
        /*00c2*/ 	.short	0x004c
        /*00c4*/ 	.byte	0x00, 0xf0, 0x11, 0x00


	//----- nvinfo : EIATTR_KPARAM_INFO
	.align		4
.L_41:
        /*00c8*/ 	.byte	0x04, 0x17
        /*00ca*/ 	.short	(.L_43 - .L_42)
.L_42:
        /*00cc*/ 	.word	0x00000000
        /*00d0*/ 	.short	0x000d
        /*00d2*/ 	.short	0x0048
        /*00d4*/ 	.byte	0x00, 0xf0, 0x11, 0x00


	//----- nvinfo : EIATTR_KPARAM_INFO
	.align		4
.L_43:
        /*00d8*/ 	.byte	0x04, 0x17
        /*00da*/ 	.short	(.L_45 - .L_44)
.L_44:
        /*00dc*/ 	.word	0x00000000
        /*00e0*/ 	.short	0x000c
        /*00e2*/ 	.short	0x0044
        /*00e4*/ 	.byte	0x00, 0xf0, 0x11, 0x00


	//----- nvinfo : EIATTR_KPARAM_INFO
	.align		4
.L_45:
        /*00e8*/ 	.byte	0x04, 0x17
        /*00ea*/ 	.short	(.L_47 - .L_46)
.L_46:
        /*00ec*/ 	.word	0x00000000
        /*00f0*/ 	.short	0x000b
        /*00f2*/ 	.short	0x0040
        /*00f4*/ 	.byte	0x00, 0xf0, 0x11, 0x00


	//----- nvinfo : EIATTR_KPARAM_INFO
	.align		4
.L_47:
        /*00f8*/ 	.byte	0x04, 0x17
        /*00fa*/ 	.short	(.L_49 - .L_48)
.L_48:
        /*00fc*/ 	.word	0x00000000
        /*0100*/ 	.short	0x000a
        /*0102*/ 	.short	0x003c
        /*0104*/ 	.byte	0x00, 0xf0, 0x11, 0x00


	//----- nvinfo : EIATTR_KPARAM_INFO
	.align		4
.L_49:
        /*0108*/ 	.byte	0x04, 0x17
        /*010a*/ 	.short	(.L_51 - .L_50)
.L_50:
        /*010c*/ 	.word	0x00000000
        /*0110*/ 	.short	0x0009
        /*0112*/ 	.short	0x0038
        /*0114*/ 	.byte	0x00, 0xf0, 0x11, 0x00


	//----- nvinfo : EIATTR_KPARAM_INFO
	.align		4
.L_51:
        /*0118*/ 	.byte	0x04, 0x17
        /*011a*/ 	.short	(.L_53 - .L_52)
.L_52:
        /*011c*/ 	.word	0x00000000
        /*0120*/ 	.short	0x0008
        /*0122*/ 	.short	0x0034
        /*0124*/ 	.byte	0x00, 0xf0, 0x11, 0x00


	//----- nvinfo : EIATTR_KPARAM_INFO
	.align		4
.L_53:
        /*0128*/ 	.byte	0x04, 0x17
        /*012a*/ 	.short	(.L_55 - .L_54)
.L_54:
        /*012c*/ 	.word	0x00000000
        /*0130*/ 	.short	0x0007
        /*0132*/ 	.short	0x0030
        /*0134*/ 	.byte	0x00, 0xf0, 0x11, 0x00


	//----- nvinfo : EIATTR_KPARAM_INFO
	.align		4
.L_55:
        /*0138*/ 	.byte	0x04, 0x17
        /*013a*/ 	.short	(.L_57 - .L_56)
.L_56:
        /*013c*/ 	.word	0x00000000
        /*0140*/ 	.short	0x0006
        /*0142*/ 	.short	0x002c
        /*0144*/ 	.byte	0x00, 0xf0, 0x11, 0x00


	//----- nvinfo : EIATTR_KPARAM_INFO
	.align		4
.L_57:
        /*0148*/ 	.byte	0x04, 0x17
        /*014a*/ 	.short	(.L_59 - .L_58)
.L_58:
        /*014c*/ 	.word	0x00000000
        /*0150*/ 	.short	0x0005
        /*0152*/ 	.short	0x0028
        /*0154*/ 	.byte	0x00, 0xf0, 0x11, 0x00


	//----- nvinfo : EIATTR_KPARAM_INFO
	.align		4
.L_59:
        /*0158*/ 	.byte	0x04, 0x17
        /*015a*/ 	.short	(.L_61 - .L_60)
.L_60:
        /*015c*/ 	.word	0x00000000
        /*0160*/ 	.short	0x0004
        /*0162*/ 	.short	0x0020
        /*0164*/ 	.byte	0x00, 0xf4, 0x21, 0x00


	//----- nvinfo : EIATTR_KPARAM_INFO
	.align		4
.L_61:
        /*0168*/ 	.byte	0x04, 0x17
        /*016a*/ 	.short	(.L_63 - .L_62)
.L_62:
        /*016c*/ 	.word	0x00000000
        /*0170*/ 	.short	0x0003
        /*0172*/ 	.short	0x0018
        /*0174*/ 	.byte	0x00, 0xf4, 0x21, 0x00


	//----- nvinfo : EIATTR_KPARAM_INFO
	.align		4
.L_63:
        /*0178*/ 	.byte	0x04, 0x17
        /*017a*/ 	.short	(.L_65 - .L_64)
.L_64:
        /*017c*/ 	.word	0x00000000
        /*0180*/ 	.short	0x0002
        /*0182*/ 	.short	0x0010
        /*0184*/ 	.byte	0x00, 0xf4, 0x21, 0x00


	//----- nvinfo : EIATTR_KPARAM_INFO
	.align		4
.L_65:
        /*0188*/ 	.byte	0x04, 0x17
        /*018a*/ 	.short	(.L_67 - .L_66)
.L_66:
        /*018c*/ 	.word	0x00000000
        /*0190*/ 	.short	0x0001
        /*0192*/ 	.short	0x0008
        /*0194*/ 	.byte	0x00, 0xf4, 0x21, 0x00


	//----- nvinfo : EIATTR_KPARAM_INFO
	.align		4
.L_67:
        /*0198*/ 	.byte	0x04, 0x17
        /*019a*/ 	.short	(.L_69 - .L_68)
.L_68:
        /*019c*/ 	.word	0x00000000
        /*01a0*/ 	.short	0x0000
        /*01a2*/ 	.short	0x0000
        /*01a4*/ 	.byte	0x00, 0xf4, 0x21, 0x00


	//----- nvinfo : EIATTR_AT_ENTRY_FRAGMENTS
	.align		4
.L_69:
        /*01a8*/ 	.byte	0x04, 0x4f
        /*01aa*/ 	.short	(.L_71 - .L_70)


	//   ....[0]....
.L_70:
        /*01ac*/ 	.word	0x00000004


	//----- nvinfo : EIATTR_RESERVED_SMEM_USED
	.align		4
.L_71:
        /*01b0*/ 	.byte	0x01, 0x41
	.zero		2


	//----- nvinfo : EIATTR_SPARSE_MMA_MASK
	.align		4
        /*01b4*/ 	.byte	0x03, 0x50
        /*01b6*/ 	.short	0x0000


	//----- nvinfo : EIATTR_TCGEN05_1CTA_USED
	.align		4
        /*01b8*/ 	.byte	0x01, 0x51
	.zero		2


	//----- nvinfo : EIATTR_MAXREG_COUNT
	.align		4
        /*01bc*/ 	.byte	0x03, 0x1b
        /*01be*/ 	.short	0x00ff


	//----- nvinfo : EIATTR_NUM_BARRIERS
	.align		4
        /*01c0*/ 	.byte	0x02, 0x4c
        /*01c2*/ 	.byte	0x01
	.zero		1


	//----- nvinfo : EIATTR_INT_WARP_WIDE_INSTR_OFFSETS
	.align		4
        /*01c4*/ 	.byte	0x04, 0x31
        /*01c6*/ 	.short	(.L_73 - .L_72)


	//   ....[0]....
.L_72:
        /*01c8*/ 	.word	0x000015a0


	//   ....[1]....
        /*01cc*/ 	.word	0x000015b0


	//   ....[2]....
        /*01d0*/ 	.word	0x00001d80


	//   ....[3]....
        /*01d4*/ 	.word	0x00001e70


	//   ....[4]....
        /*01d8*/ 	.word	0x00004cc0


	//   ....[5]....
        /*01dc*/ 	.word	0x00008b00


	//   ....[6]....
        /*01e0*/ 	.word	0x00008b50


	//----- nvinfo : EIATTR_COOP_GROUP_MASK_REGIDS
	.align		4
.L_73:
        /*01e4*/ 	.byte	0x04, 0x29
        /*01e6*/ 	.short	(.L_75 - .L_74)


	//   ....[0]....
.L_74:
        /*01e8*/ 	.word	0xffffffff


	//   ....[1]....
        /*01ec*/ 	.word	0xffffffff


	//   ....[2]....
        /*01f0*/ 	.word	0xffffffff


	//   ....[3]....
        /*01f4*/ 	.word	0xffffffff


	//   ....[4]....
        /*01f8*/ 	.word	0xffffffff


	//   ....[5]....
        /*01fc*/ 	.word	0xffffffff


	//   ....[6]....
        /*0200*/ 	.word	0xffffffff


	//   ....[7]....
        /*0204*/ 	.word	0xffffffff


	//----- nvinfo : EIATTR_COOP_GROUP_INSTR_OFFSETS
	.align		4
.L_75:
        /*0208*/ 	.byte	0x04, 0x28
        /*020a*/ 	.short	(.L_77 - .L_76)


	//   ....[0]....
.L_76:
        /*020c*/ 	.word	0x00000060


	//   ....[1]....
        /*0210*/ 	.word	0x00000320


	//   ....[2]....
        /*0214*/ 	.word	0x000031b0


	//   ....[3]....
        /*0218*/ 	.word	0x00003e20


	//   ....[4]....
        /*021c*/ 	.word	0x00005e10


	//   ....[5]....
        /*0220*/ 	.word	0x00006660


	//   ....[6]....
        /*0224*/ 	.word	0x00008990


	//   ....[7]....
        /*0228*/ 	.word	0x00008c00


	//----- nvinfo : EIATTR_VRC_CTA_INIT_COUNT
	.align		4
.L_77:
        /*022c*/ 	.byte	0x02, 0x4a
        /*022e*/ 	.byte	0x80
	.zero		1


	//----- nvinfo : EIATTR_MBARRIER_INSTR_OFFSETS
	.align		4
        /*0230*/ 	.byte	0x04, 0x39
        /*0232*/ 	.short	(.L_79 - .L_78)


	//   ....[0]....
.L_78:
        /*0234*/ 	.word	0x000019f0
        /*0238*/ 	.word	0x000000ff
        /*023c*/ 	.word	0x00000000
        /*0240*/ 	.short	0x0100
        /*0242*/ 	.byte	0x0e
	.zero		1


	//   ....[1]....
        /*0244*/ 	.word	0x00001db0
        /*0248*/ 	.word	0x000000ff
        /*024c*/ 	.word	0x00008008
        /*0250*/ 	.short	0x0100
        /*0252*/ 	.byte	0x0b
	.zero		1


	//   ....[2]....
        /*0254*/ 	.word	0x000024a0
        /*0258*/ 	.word	0x000000ff
        /*025c*/ 	.word	0x00004000
        /*0260*/ 	.short	0x0100
        /*0262*/ 	.byte	0x0b
	.zero		1


	//   ....[3]....
        /*0264*/ 	.word	0x00002730
        /*0268*/ 	.word	0x000000ff
        /*026c*/ 	.word	0x00004000
        /*0270*/ 	.short	0x010a
        /*0272*/ 	.byte	0x0b
	.zero		1


	//   ....[4]....
        /*0274*/ 	.word	0x00002ee0
        /*0278*/ 	.word	0x000000ff
        /*027c*/ 	.word	0x00004000
        /*0280*/ 	.short	0x0108
        /*0282*/ 	.byte	0x0b
	.zero		1


	//   ....[5]....
        /*0284*/ 	.word	0x00004f00
        /*0288*/ 	.word	0x000000ff
        /*028c*/ 	.word	0x00008010
        /*0290*/ 	.short	0x0100
        /*0292*/ 	.byte	0x0b
	.zero		1


	//   ....[6]....
        /*0294*/ 	.word	0x00005060
        /*0298*/ 	.word	0x000000ff
        /*029c*/ 	.word	0x00008010
        /*02a0*/ 	.short	0x010a
        /*02a2*/ 	.byte	0x0b
	.zero		1


	//   ....[7]....
        /*02a4*/ 	.word	0x00005310
        /*02a8*/ 	.word	0x000000ff
        /*02ac*/ 	.word	0x00008010
        /*02b0*/ 	.short	0x0108
        /*02b2*/ 	.byte	0x0b
	.zero		1


	//   ....[8]....
        /*02b4*/ 	.word	0x00006250
        /*02b8*/ 	.word	0x000000ff
        /*02bc*/ 	.word	0x00000000
        /*02c0*/ 	.short	0x010a
        /*02c2*/ 	.byte	0x0e
	.zero		1


	//   ....[9]....
        /*02c4*/ 	.word	0x00007360
        /*02c8*/ 	.word	0x000000ff
        /*02cc*/ 	.word	0x00000000
        /*02d0*/ 	.short	0x010a
        /*02d2*/ 	.byte	0x0e
	.zero		1


	//   ....[10]....
        /*02d4*/ 	.word	0x000074d0
        /*02d8*/ 	.word	0x000000ff
        /*02dc*/ 	.word	0x00008000
        /*02e0*/ 	.short	0x0108
        /*02e2*/ 	.byte	0x0b
	.zero		1


	//   ....[11]....
        /*02e4*/ 	.word	0x00007600
        /*02e8*/ 	.word	0x000000ff
        /*02ec*/ 	.word	0x00008008
        /*02f0*/ 	.short	0x0108
        /*02f2*/ 	.byte	0x0b
	.zero		1


	//   ....[12]....
        /*02f4*/ 	.word	0x00008c20
        /*02f8*/ 	.word	0x000000ff
        /*02fc*/ 	.word	0x00004000
        /*0300*/ 	.short	0x010a
        /*0302*/ 	.byte	0x0b
	.zero		1


	//   ....[13]....
        /*0304*/ 	.word	0x00008c50
        /*0308*/ 	.word	0x000000ff
        /*030c*/ 	.word	0x00008010
        /*0310*/ 	.short	0x010a
        /*0312*/ 	.byte	0x0b
	.zero		1


	//   ....[14]....
        /*0314*/ 	.word	0x00008c80
        /*0318*/ 	.word	0x000000ff
        /*031c*/ 	.word	0x00000000
        /*0320*/ 	.short	0x010a
        /*0322*/ 	.byte	0x0e
	.zero		1


	//   ....[15]....
        /*0324*/ 	.word	0x00008cb0
        /*0328*/ 	.word	0x000000ff
        /*032c*/ 	.word	0x00000000
        /*0330*/ 	.short	0x010a
        /*0332*/ 	.byte	0x0e
	.zero		1


	//----- nvinfo : EIATTR_NUM_MBARRIERS
	.align		4
.L_79:
        /*0334*/ 	.byte	0x03, 0x38
        /*0336*/ 	.short	0xffff


	//----- nvinfo : EIATTR_EXIT_INSTR_OFFSETS
	.align		4
        /*0338*/ 	.byte	0x04, 0x1c
        /*033a*/ 	.short	(.L_81 - .L_80)


	//   ....[0]....
.L_80:
        /*033c*/ 	.word	0x00008c10


	//----- nvinfo : EIATTR_REQNTID
	.align		4
.L_81:
        /*0340*/ 	.byte	0x04, 0x10
        /*0342*/ 	.short	(.L_83 - .L_82)
.L_82:
        /*0344*/ 	.word	0x00000080
        /*0348*/ 	.word	0x00000001
        /*034c*/ 	.word	0x00000001


	//----- nvinfo : EIATTR_CRS_STACK_SIZE
	.align		4
.L_83:
        /*0350*/ 	.byte	0x04, 0x1e
        /*0352*/ 	.short	(.L_85 - .L_84)
.L_84:
        /*0354*/ 	.word	0x00000000


	//----- nvinfo : EIATTR_CBANK_PARAM_SIZE
	.align		4
.L_85:
        /*0358*/ 	.byte	0x03, 0x19
        /*035a*/ 	.short	0x0088


	//----- nvinfo : EIATTR_PARAM_CBANK
	.align		4
        /*035c*/ 	.byte	0x04, 0x0a
        /*035e*/ 	.short	(.L_87 - .L_86)
	.align		4
.L_86:
        /*0360*/ 	.word	index@(.nv.constant0.attn_fwd)
        /*0364*/ 	.short	0x0380
        /*0366*/ 	.short	0x0088


	//----- nvinfo : EIATTR_SW_WAR
	.align		4
.L_87:
        /*0368*/ 	.byte	0x04, 0x36
        /*036a*/ 	.short	(.L_89 - .L_88)
.L_88:
        /*036c*/ 	.word	0x00000008
.L_89:


//--------------------- .nv.compat                --------------------------
	.section	.nv.compat,"",@"SHT_CUDA_COMPAT_INFO"
	.align	4
        /*0000*/ 	.byte	0x02, 0x02, 0x02, 0x00, 0x02, 0x05, 0x05, 0x00, 0x02, 0x03, 0x00, 0x00, 0x02, 0x06, 0x01, 0x00


//--------------------- .nv.callgraph             --------------------------
	.section	.nv.callgraph,"",@"SHT_CUDA_CALLGRAPH"
	.align	4
	.sectionentsize	8
	.align		4
        /*0000*/ 	.word	0x00000000
	.align		4
        /*0004*/ 	.word	0xffffffff
	.align		4
        /*0008*/ 	.word	0x00000000
	.align		4
        /*000c*/ 	.word	0xfffffffe
	.align		4
        /*0010*/ 	.word	0x00000000
	.align		4
        /*0014*/ 	.word	0xfffffffd
	.align		4
        /*0018*/ 	.word	0x00000000
	.align		4
        /*001c*/ 	.word	0xfffffffc


//--------------------- .nv.constant4             --------------------------
	.section	.nv.constant4,"a",@progbits
	.align	8
	.align		8
.nv.constant4:
        /*0000*/ 	.dword	_$_str


//--------------------- .text.attn_fwd            --------------------------
	.section	.text.attn_fwd,"ax",@progbits
	.align	128
        .global         attn_fwd
        .type           attn_fwd,@function
        .size           attn_fwd,(.L_x_28 - attn_fwd)
        .other          attn_fwd,@"STO_CUDA_ENTRY STV_DEFAULT"
attn_fwd:
.text.attn_fwd:
[----:B------:R-:W0:Y:S01]  /*0000*/  LDC R1, c[0x0][0x37c] ;  /* 0x0000df00ff017b82 */ /* 0x000e220000000800 */
[----:B------:R-:W1:Y:S02]  /*0010*/  S2R R0, SR_TID.X ;  /* 0x0000000000007919 */ /* 0x000e640000002100 */
[----:B-1----:R-:W-:-:S13]  /*0020*/  ISETP.GE.U32.AND P0, PT, R0, 0x20, PT ;  /* 0x000000200000780c */ /* 0x002fda0003f06070 */
[----:B------:R-:W-:Y:S02]  /*0030*/  VOTEU.ANY UP1, P0 ;  /* 0x0000000000ff7886 */ /* 0x000fe40000020100 */
[----:B0-----:R-:W-:Y:S05]  /*0040*/  BRA.U UP1, `(.L_x_0) ;  /* 0x0000000101b87547 */ /* 0x001fea000b800000 */
[----:B------:R-:W0:Y:S01]  /*0050*/  S2UR UR6, SR_CgaCtaId ;  /* 0x00000000000679c3 */ /* 0x000e220000008800 */
[----:B------:R-:W-:Y:S01]  /*0060*/  NOP ;  /* 0x0000000000007918 */ /* 0x000fe20000000000 */
[----:B------:R-:W-:Y:S02]  /*0070*/  UMOV UR4, 0x40 ;  /* 0x0000004000047882 */ /* 0x000fe40000000000 */
[----:B0-----:R-:W-:-:S09]  /*0080*/  ULEA UR4, UR6, UR4, 0x18 ;  /* 0x0000000406047291 */ /* 0x001fd2000f8ec0ff */
[----:B------:R-:W0:Y:S01]  /*0090*/  LDS.U8 R2, [UR4] ;  /* 0x00000004ff027984 */ /* 0x000e220008000000 */
[----:B------:R-:W-:Y:S02]  /*00a0*/  UMOV UR4, 0x400 ;  /* 0x0000040000047882 */ /* 0x000fe40000000000 */
[----:B------:R-:W-:Y:S01]  /*00b0*/  ULEA UR4, UR6, UR4, 0x18 ;  /* 0x0000000406047291 */ /* 0x000fe2000f8ec0ff */
[----:B0-----:R-:W-:-:S13]  /*00c0*/  ISETP.NE.AND P0, PT, R2, RZ, PT ;  /* 0x000000ff0200720c */ /* 0x001fda0003f05270 */
[----:B------:R-:W-:Y:S05]  /*00d0*/  @P0 BRA `(.L_x_1) ;  /* 0x00000000007c0947 */ /* 0x000fea0003800000 */
[----:B------:R-:W-:-:S13]  /*00e0*/  ELECT P0, URZ, PT ;  /* 0x0000000000ff782f */ /* 0x000fda0003800000 */
[----:B------:R-:W-:Y:S05]  /*00f0*/  @!P0 BRA `(.L_x_2) ;  /* 0x0000000000848947 */ /* 0x000fea0003800000 */
[----:B------:R-:W-:Y:S01]  /*0100*/  UMOV UR5, 0x4 ;  /* 0x0000000400057882 */ /* 0x000fe20000000000 */
[----:B------:R-:W-:Y:S02]  /*0110*/  IMAD.MOV.U32 R5, RZ, RZ, 0x1 ;  /* 0x00000001ff057424 */ /* 0x000fe400078e00ff */
[----:B------:R-:W-:Y:S02]  /*0120*/  IMAD.MOV.U32 R3, RZ, RZ, 0xf ;  /* 0x0000000fff037424 */ /* 0x000fe400078e00ff */
[----:B------:R-:W-:Y:S04]  /*0130*/  DEPBAR.LE SB0, 0x36 ;  /* 0x00008d800000791a */ /* 0x000fe80000000000 */
[----:B------:R-:W0:Y:S02]  /*0140*/  UTCATOMSWS.FIND_AND_SET.ALIGN UP0, UR5, UR5 ;  /* 0x00000005000575e3 */ /* 0x000e240008000800 */
[----:B0-----:R-:W-:-:S04]  /*0150*/  PLOP3.LUT P0, PT, PT, PT, UP0, 0x80, 0x8 ;  /* 0x000000000008781c */ /* 0x001fc80003f0f008 */
[----:B------:R-:W-:-:S04]  /*0160*/  SEL R2, RZ, 0xffffffff, !P0 ;  /* 0xffffffffff027807 */ /* 0x000fc80004000000 */
[----:B------:R-:W-:Y:S01]  /*0170*/  ISETP.NE.AND P0, PT, R2, RZ, PT ;  /* 0x000000ff0200720c */ /* 0x000fe20003f05270 */
[----:B------:R-:W-:-:S12]  /*0180*/  IMAD.U32 R2, RZ, RZ, UR5 ;  /* 0x00000005ff027e24 */ /* 0x000fd8000f8e00ff */
[----:B------:R-:W-:Y:S05]  /*0190*/  @P0 BRA `(.L_x_3) ;  /* 0x0000000000240947 */ /* 0x000fea0003800000 */
.L_x_4:
[----:B------:R-:W-:Y:S05]  /*01a0*/  NANOSLEEP 0x64 ;  /* 0x000000640000795d */ /* 0x000fea0003800000 */
[----:B------:R-:W-:-:S05]  /*01b0*/  UMOV UR5, 0x4 ;  /* 0x0000000400057882 */ /* 0x000fca0000000000 */
[----:B------:R-:W-:Y:S04]  /*01c0*/  DEPBAR.LE SB0, 0x36 ;  /* 0x00008d800000791a */ /* 0x000fe80000000000 */
[----:B------:R-:W0:Y:S02]  /*01d0*/  UTCATOMSWS.FIND_AND_SET.ALIGN UP0, UR5, UR5 ;  /* 0x00000005000575e3 */ /* 0x000e240008000800 */
[----:B0-----:R-:W-:-:S04]  /*01e0*/  PLOP3.LUT P0, PT, PT, PT, UP0, 0x80, 0x8 ;  /* 0x000000000008781c */ /* 0x001fc80003f0f008 */
[----:B------:R-:W-:-:S04]  /*01f0*/  SEL R2, RZ, 0xffffffff, !P0 ;  /* 0xffffffffff027807 */ /* 0x000fc80004000000 */
[----:B------:R-:W-:Y:S01]  /*0200*/  ISETP.NE.AND P0, PT, R2, RZ, PT ;  /* 0x000000ff0200720c */ /* 0x000fe20003f05270 */
[----:B------:R-:W-:-:S12]  /*0210*/  IMAD.U32 R2, RZ, RZ, UR5 ;  /* 0x00000005ff027e24 */ /* 0x000fd8000f8e00ff */
[----:B------:R-:W-:Y:S05]  /*0220*/  @!P0 BRA `(.L_x_4) ;  /* 0xfffffffc00dc8947 */ /* 0x000fea000383ffff */
.L_x_3:
[C---:B------:R-:W-:Y:S01]  /*0230*/  VIADD R4, R2.reuse, 0x10 ;  /* 0x0000001002047836 */ /* 0x040fe20000000000 */
[----:B------:R-:W-:Y:S01]  /*0240*/  UMOV UR5, 0x50 ;  /* 0x0000005000057882 */ /* 0x000fe20000000000 */
[----:B------:R-:W-:Y:S01]  /*0250*/  SHF.L.U32 R3, R3, R2, RZ ;  /* 0x0000000203037219 */ /* 0x000fe200000006ff */
[----:B------:R-:W-:Y:S01]  /*0260*/  ULEA UR5, UR6, UR5, 0x18 ;  /* 0x0000000506057291 */ /* 0x000fe2000f8ec0ff */
[----:B------:R-:W-:Y:S01]  /*0270*/  IMAD.SHL.U32 R2, R2, 0x20, RZ ;  /* 0x0000002002027824 */ /* 0x000fe200078e00ff */
[----:B------:R-:W-:-:S04]  /*0280*/  SHF.L.U32 R4, R5, R4, RZ ;  /* 0x0000000405047219 */ /* 0x000fc800000006ff */
[----:B------:R-:W-:-:S05]  /*0290*/  LOP3.LUT R3, R4, R3, RZ, 0xfc, !PT ;  /* 0x0000000304037212 */ /* 0x000fca00078efcff */
[----:B------:R0:W-:Y:S04]  /*02a0*/  ATOMS.OR RZ, [UR5], R3 ;  /* 0x00000003ffff798c */ /* 0x0001e8000b000005 */
[----:B------:R0:W-:Y:S01]  /*02b0*/  STS [UR4], R2 ;  /* 0x00000002ff007988 */ /* 0x0001e20008000804 */
[----:B------:R-:W-:Y:S05]  /*02c0*/  BRA `(.L_x_2) ;  /* 0x0000000000107947 */ /* 0x000fea0003800000 */
.L_x_1:
[----:B------:R-:W-:-:S05]  /*02d0*/  IMAD.MOV.U32 R2, RZ, RZ, -0x1 ;  /* 0xffffffffff027424 */ /* 0x000fca00078e00ff */
[----:B------:R0:W-:Y:S02]  /*02e0*/  STS [UR4], R2 ;  /* 0x00000002ff007988 */ /* 0x0001e40008000804 */
[----:B0-----:R-:W-:-:S07]  /*02f0*/  MOV R2, 0x310 ;  /* 0x0000031000027802 */ /* 0x001fce0000000f00 */
[----:B------:R-:W-:Y:S05]  /*0300*/  CALL.REL.NOINC `($__internal_1_$__cuda_sm10x_tcgen05_guardrail_trap_phase_invalid_during_alloc) ;  /* 0x0000008800807944 */ /* 0x000fea0003c00000 */
.L_x_2:
[----:B------:R-:W-:Y:S05]  /*0310*/  WARPSYNC.ALL ;  /* 0x0000000000007948 */ /* 0x000fea0003800000 */
[----:B------:R-:W-:Y:S01]  /*0320*/  NOP ;  /* 0x0000000000007918 */ /* 0x000fe20000000000 */
.L_x_0:
[----:B------:R-:W1:Y:S01]  /*0330*/  S2UR UR12, SR_CTAID.X ;  /* 0x00000000000c79c3 */ /* 0x000e620000002500 */
[----:B------:R-:W2:Y:S01]  /*0340*/  LDCU.64 UR4, c[0x0][0x3b0] ;  /* 0x00007600ff0477ac */ /* 0x000ea20008000a00 */
[----:B------:R-:W-:Y:S01]  /*0350*/  SHF.R.U32.HI R4, RZ, 0x6, R0 ;  /* 0x00000006ff047819 */ /* 0x000fe20000011600 */
[----:B------:R-:W-:-:S03]  /*0360*/  UMOV UR11, 0x400 ;  /* 0x00000400000b7882 */ /* 0x000fc60000000000 */
[----:B------:R-:W-:Y:S01]  /*0370*/  SGXT.U32 R4, R4, 0x1 ;  /* 0x000000010404781a */ /* 0x000fe20000000000 */
[----:B------:R-:W3:Y:S01]  /*0380*/  LDCU.64 UR30, c[0x0][0x358] ;  /* 0x00006b00ff1e77ac */ /* 0x000ee20008000a00 */
[----:B------:R-:W2:Y:S08]  /*0390*/  S2UR UR10, SR_CTAID.Y ;  /* 0x00000000000a79c3 */ /* 0x000eb00000002600 */
[----:B------:R-:W4:Y:S08]  /*03a0*/  LDC R24, c[0x0][0x3b8] ;  /* 0x0000ee00ff187b82 */ /* 0x000f300000000800 */
[----:B------:R-:W0:Y:S01]  /*03b0*/  S2UR UR6, SR_CgaCtaId ;  /* 0x00000000000679c3 */ /* 0x000e220000008800 */
[----:B-1----:R-:W-:-:S06]  /*03c0*/  USHF.L.U32 UR12, UR12, 0x6, URZ ;  /* 0x000000060c0c7899 */ /* 0x002fcc00080006ff */
[----:B0-----:R-:W-:Y:S01]  /*03d0*/  MOV R3, UR12 ;  /* 0x0000000c00037c02 */ /* 0x001fe20008000f00 */
[----:B------:R-:W0:Y:S01]  /*03e0*/  LDC.64 R20, c[0x0][0x380] ;  /* 0x0000e000ff147b82 */ /* 0x000e220000000a00 */
[----:B--2---:R-:W-:Y:S02]  /*03f0*/  UIMAD UR4, UR10, UR4, URZ ;  /* 0x000000040a0472a4 */ /* 0x004fe4000f8e02ff */
[----:B------:R-:W-:Y:S02]  /*0400*/  LOP3.LUT R2, R3, 0x3f, R0, 0xf8, !PT ;  /* 0x0000003f03027812 */ /* 0x000fe400078ef800 */
[----:B------:R-:W-:-:S03]  /*0410*/  USHF.L.U32 UR7, UR4, 0x1, URZ ;  /* 0x0000000104077899 */ /* 0x000fc600080006ff */
[----:B------:R-:W-:Y:S01]  /*0420*/  IMAD R3, R2, UR5, RZ ;  /* 0x0000000502037c24 */ /* 0x000fe2000f8e02ff */
[----:B------:R-:W-:Y:S01]  /*0430*/  UIMAD.WIDE UR4, UR4, 0x2, URZ ;  /* 0x00000002040478a5 */ /* 0x000fe2000f8e02ff */
[----:B----4-:R-:W-:Y:S01]  /*0440*/  IMAD R7, R4, R24, RZ ;  /* 0x0000001804077224 */ /* 0x010fe200078e02ff */
[----:B------:R-:W1:Y:S01]  /*0450*/  LDC.64 R158, c[0x0][0x3c0] ;  /* 0x0000f000ff9e7b82 */ /* 0x000e620000000a00 */
[----:B------:R-:W-:Y:S02]  /*0460*/  IMAD.SHL.U32 R5, R3, 0x2, RZ ;  /* 0x0000000203057824 */ /* 0x000fe400078e00ff */
[----:B------:R-:W-:Y:S01]  /*0470*/  IMAD R9, R24, 0x2, R7 ;  /* 0x0000000218097824 */ /* 0x000fe200078e0207 */
[----:B------:R-:W-:-:S04]  /*0480*/  ULEA UR11, UR6, UR11, 0x18 ;  /* 0x0000000b060b7291 */ /* 0x000fc8000f8ec0ff */
[----:B------:R-:W-:Y:S01]  /*0490*/  BAR.SYNC.DEFER_BLOCKING 0x0 ;  /* 0x0000000000007b1d */ /* 0x000fe20000010000 */
[----:B------:R-:W-:-:S05]  /*04a0*/  IMAD.HI R6, R3, 0x2, RZ ;  /* 0x0000000203067827 */ /* 0x000fca00078e02ff */
[----:B------:R-:W2:Y:S01]  /*04b0*/  LDCU UR4, c[0x0][0x3c8] ;  /* 0x00007900ff0477ac */ /* 0x000ea20008000800 */
[----:B0-----:R-:W-:Y:S01]  /*04c0*/  IADD3 R20, P0, P1, R5, UR7, R20 ;  /* 0x0000000705147c10 */ /* 0x001fe2000f91e014 */
[----:B------:R-:W-:Y:S01]  /*04d0*/  IMAD R5, R24, 0x2, R9 ;  /* 0x0000000218057824 */ /* 0x000fe200078e0209 */
[----:B------:R-:W0:Y:S02]  /*04e0*/  LDC.64 R68, c[0x0][0x388] ;  /* 0x0000e200ff447b82 */ /* 0x000e240000000a00 */
[----:B------:R-:W-:Y:S01]  /*04f0*/  IADD3.X R22, PT, PT, R6, UR5, R21, P0, P1 ;  /* 0x0000000506167c10 */ /* 0x000fe200087e2415 */
[----:B------:R-:W-:Y:S01]  /*0500*/  IMAD R3, R24, 0x2, R5 ;  /* 0x0000000218037824 */ /* 0x000fe200078e0205 */
[----:B------:R-:W-:-:S03]  /*0510*/  LEA R6, P0, R7, R20, 0x1 ;  /* 0x0000001407067211 */ /* 0x000fc600078008ff */
[C---:B------:R-:W-:Y:S01]  /*0520*/  IMAD R11, R24.reuse, 0x2, R3 ;  /* 0x00000002180b7824 */ /* 0x040fe200078e0203 */
[----:B------:R-:W-:Y:S02]  /*0530*/  LEA.HI.X.SX32 R7, R7, R22, 0x1, P0 ;  /* 0x0000001607077211 */ /* 0x000fe400000f0eff */
[C---:B------:R-:W-:Y:S01]  /*0540*/  LEA R8, P0, R9.reuse, R20, 0x1 ;  /* 0x0000001409087211 */ /* 0x040fe200078008ff */
[----:B------:R-:W4:Y:S01]  /*0550*/  LDS R45, [UR11] ;  /* 0x0000000bff2d7984 */ /* 0x000f220008000800 */
[----:B------:R-:W-:Y:S02]  /*0560*/  BAR.SYNC.DEFER_BLOCKING 0x0 ;  /* 0x0000000000007b1d */ /* 0x000fe40000010000 */
[----:B------:R-:W-:Y:S01]  /*0570*/  LEA.HI.X.SX32 R9, R9, R22, 0x1, P0 ;  /* 0x0000001609097211 */ /* 0x000fe200000f0eff */
[----:B------:R-:W-:Y:S01]  /*0580*/  IMAD R17, R24, 0x2, R11 ;  /* 0x0000000218117824 */ /* 0x000fe200078e020b */
[-C--:B------:R-:W-:Y:S02]  /*0590*/  LEA R14, P1, R11, R20.reuse, 0x1 ;  /* 0x000000140b0e7211 */ /* 0x080fe400078208ff */
[----:B------:R-:W-:-:S02]  /*05a0*/  LEA R12, P0, R3, R20, 0x1 ;  /* 0x00000014030c7211 */ /* 0x000fc400078008ff */
[-C--:B------:R-:W-:Y:S02]  /*05b0*/  LEA.HI.X.SX32 R15, R11, R22.reuse, 0x1, P1 ;  /* 0x000000160b0f7211 */ /* 0x080fe400008f0eff */
[----:B------:R-:W-:Y:S01]  /*05c0*/  LEA.HI.X.SX32 R13, R3, R22, 0x1, P0 ;  /* 0x00000016030d7211 */ /* 0x000fe200000f0eff */
[C---:B------:R-:W-:Y:S01]  /*05d0*/  IMAD R3, R24.reuse, 0x2, R17 ;  /* 0x0000000218037824 */ /* 0x040fe200078e0211 */
[-C--:B------:R-:W-:Y:S02]  /*05e0*/  LEA R10, P1, R5, R20.reuse, 0x1 ;  /* 0x00000014050a7211 */ /* 0x080fe400078208ff */
[----:B------:R-:W-:Y:S02]  /*05f0*/  LEA R16, P0, R17, R20, 0x1 ;  /* 0x0000001411107211 */ /* 0x000fe400078008ff */
[----:B------:R-:W-:Y:S02]  /*0600*/  LEA.HI.X.SX32 R11, R5, R22, 0x1, P1 ;  /* 0x00000016050b7211 */ /* 0x000fe400008f0eff */
[----:B------:R-:W-:-:S02]  /*0610*/  LEA R5, R24, R3, 0x1 ;  /* 0x0000000318057211 */ /* 0x000fc400078e08ff */
[----:B------:R-:W-:-:S03]  /*0620*/  LEA.HI.X.SX32 R17, R17, R22, 0x1, P0 ;  /* 0x0000001611117211 */ /* 0x000fc600000f0eff */
[----:B------:R-:W-:Y:S01]  /*0630*/  IMAD R18, R24, 0x2, R5 ;  /* 0x0000000218127824 */ /* 0x000fe200078e0205 */
[----:B---3--:R3:W5:Y:S04]  /*0640*/  LDG.E.U16 R34, desc[UR30][R6.64] ;  /* 0x0000001e06227981 */ /* 0x008768000c1e1500 */
[----:B------:R0:W5:Y:S04]  /*0650*/  LDG.E.U16 R19, desc[UR30][R8.64] ;  /* 0x0000001e08137981 */ /* 0x000168000c1e1500 */
[----:B------:R1:W5:Y:S01]  /*0660*/  LDG.E.U16 R38, desc[UR30][R14.64] ;  /* 0x0000001e0e267981 */ /* 0x000362000c1e1500 */
[----:B---3--:R-:W-:-:S03]  /*0670*/  LEA R6, P0, R3, R20, 0x1 ;  /* 0x0000001403067211 */ /* 0x008fc600078008ff */
[----:B------:R3:W5:Y:S01]  /*0680*/  LDG.E.U16 R36, desc[UR30][R10.64] ;  /* 0x0000001e0a247981 */ /* 0x000762000c1e1500 */
[----:B------:R-:W-:Y:S01]  /*0690*/  LEA.HI.X.SX32 R7, R3, R22, 0x1, P0 ;  /* 0x0000001603077211 */ /* 0x000fe200000f0eff */
[----:B------:R-:W-:Y:S01]  /*06a0*/  IMAD R3, R24, 0x2, R18 ;  /* 0x0000000218037824 */ /* 0x000fe200078e0212 */
[CC--:B0-----:R-:W-:Y:S01]  /*06b0*/  LEA R8, P0, R18.reuse, R20.reuse, 0x1 ;  /* 0x0000001412087211 */ /* 0x0c1fe200078008ff */
[----:B------:R0:W5:Y:S01]  /*06c0*/  LDG.E.U16 R21, desc[UR30][R12.64] ;  /* 0x0000001e0c157981 */ /* 0x000162000c1e1500 */
[C---:B-1----:R-:W-:Y:S02]  /*06d0*/  LEA R14, P1, R5.reuse, R20, 0x1 ;  /* 0x00000014050e7211 */ /* 0x042fe400078208ff */
[-C--:B------:R-:W-:Y:S01]  /*06e0*/  LEA.HI.X.SX32 R9, R18, R22.reuse, 0x1, P0 ;  /* 0x0000001612097211 */ /* 0x080fe200000f0eff */
[----:B------:R1:W5:Y:S01]  /*06f0*/  LDG.E.U16 R23, desc[UR30][R16.64] ;  /* 0x0000001e10177981 */ /* 0x000362000c1e1500 */
[----:B------:R-:W-:Y:S01]  /*0700*/  LEA.HI.X.SX32 R15, R5, R22, 0x1, P1 ;  /* 0x00000016050f7211 */ /* 0x000fe200008f0eff */
[C---:B------:R-:W-:Y:S01]  /*0710*/  IMAD R5, R24.reuse, 0x2, R3 ;  /* 0x0000000218057824 */ /* 0x040fe200078e0203 */
[C---:B---3--:R-:W-:Y:S01]  /*0720*/  LEA R10, P0, R3.reuse, R20, 0x1 ;  /* 0x00000014030a7211 */ /* 0x048fe200078008ff */
[----:B------:R3:W5:Y:S03]  /*0730*/  LDG.E.U16 R40, desc[UR30][R6.64] ;  /* 0x0000001e06287981 */ /* 0x000766000c1e1500 */
[----:B------:R-:W-:Y:S01]  /*0740*/  LEA.HI.X.SX32 R11, R3, R22, 0x1, P0 ;  /* 0x00000016030b7211 */ /* 0x000fe200000f0eff */
[C---:B------:R-:W-:Y:S01]  /*0750*/  IMAD R3, R24.reuse, 0x2, R5 ;  /* 0x0000000218037824 */ /* 0x040fe200078e0205 */
[-C--:B0-----:R-:W-:Y:S01]  /*0760*/  LEA R12, P0, R5, R20.reuse, 0x1 ;  /* 0x00000014050c7211 */ /* 0x081fe200078008ff */
[----:B------:R0:W5:Y:S02]  /*0770*/  LDG.E.U16 R42, desc[UR30][R8.64] ;  /* 0x0000001e082a7981 */ /* 0x000164000c1e1500 */
[----:B------:R-:W-:Y:S01]  /*0780*/  IMAD R18, R24, 0x2, R3 ;  /* 0x0000000218127824 */ /* 0x000fe200078e0203 */
[----:B-1----:R-:W-:Y:S01]  /*0790*/  LEA R16, P1, R3, R20, 0x1 ;  /* 0x0000001403107211 */ /* 0x002fe200078208ff */
[----:B------:R-:W5:Y:S01]  /*07a0*/  LDG.E.U16 R25, desc[UR30][R14.64] ;  /* 0x0000001e0e197981 */ /* 0x000f62000c1e1500 */
[----:B------:R-:W-:-:S02]  /*07b0*/  LEA.HI.X.SX32 R13, R5, R22, 0x1, P0 ;  /* 0x00000016050d7211 */ /* 0x000fc400000f0eff */
[----:B------:R-:W-:Y:S01]  /*07c0*/  LEA.HI.X.SX32 R17, R3, R22, 0x1, P1 ;  /* 0x0000001603117211 */ /* 0x000fe200008f0eff */
[----:B------:R-:W-:Y:S01]  /*07d0*/  IMAD R3, R24, 0x2, R18 ;  /* 0x0000000218037824 */ /* 0x000fe200078e0212 */
[----:B---3--:R-:W-:Y:S01]  /*07e0*/  LEA R6, P0, R18, R20, 0x1 ;  /* 0x0000001412067211 */ /* 0x008fe200078008ff */
[----:B------:R1:W5:Y:S02]  /*07f0*/  LDG.E.U16 R27, desc[UR30][R10.64] ;  /* 0x0000001e0a1b7981 */ /* 0x000364000c1e1500 */
[----:B------:R-:W-:Y:S01]  /*0800*/  IMAD R5, R24, 0x2, R3 ;  /* 0x0000000218057824 */ /* 0x000fe200078e0203 */
[----:B------:R-:W-:Y:S01]  /*0810*/  LEA.HI.X.SX32 R7, R18, R22, 0x1, P0 ;  /* 0x0000001612077211 */ /* 0x000fe200000f0eff */
[----:B------:R3:W5:Y:S01]  /*0820*/  LDG.E.U16 R44, desc[UR30][R12.64] ;  /* 0x0000001e0c2c7981 */ /* 0x000762000c1e1500 */
[----:B0-----:R-:W-:-:S03]  /*0830*/  LEA R8, P0, R3, R20, 0x1 ;  /* 0x0000001403087211 */ /* 0x001fc600078008ff */
[----:B------:R0:W5:Y:S01]  /*0840*/  LDG.E.U16 R46, desc[UR30][R6.64] ;  /* 0x0000001e062e7981 */ /* 0x000162000c1e1500 */
[----:B------:R-:W-:Y:S02]  /*0850*/  LEA.HI.X.SX32 R9, R3, R22, 0x1, P0 ;  /* 0x0000001603097211 */ /* 0x000fe400000f0eff */
[C---:B------:R-:W-:Y:S01]  /*0860*/  LEA R3, R24.reuse, R5, 0x1 ;  /* 0x0000000518037211 */ /* 0x040fe200078e08ff */
[----:B------:R-:W5:Y:S01]  /*0870*/  LDG.E.U16 R29, desc[UR30][R16.64] ;  /* 0x0000001e101d7981 */ /* 0x000f62000c1e1500 */
[-C--:B-1----:R-:W-:Y:S02]  /*0880*/  LEA R10, P0, R5, R20.reuse, 0x1 ;  /* 0x00000014050a7211 */ /* 0x082fe400078008ff */
[----:B------:R-:W-:Y:S01]  /*0890*/  LEA R14, P1, R3, R20, 0x1 ;  /* 0x00000014030e7211 */ /* 0x000fe200078208ff */
[C---:B------:R-:W-:Y:S01]  /*08a0*/  IMAD R18, R24.reuse, 0x2, R3 ;  /* 0x0000000218127824 */ /* 0x040fe200078e0203 */
[-C--:B------:R-:W-:Y:S01]  /*08b0*/  LEA.HI.X.SX32 R11, R5, R22.reuse, 0x1, P0 ;  /* 0x00000016050b7211 */ /* 0x080fe200000f0eff */
[----:B------:R1:W5:Y:S01]  /*08c0*/  LDG.E.U16 R31, desc[UR30][R8.64] ;  /* 0x0000001e081f7981 */ /* 0x000362000c1e1500 */
[----:B------:R-:W-:Y:S01]  /*08d0*/  LEA.HI.X.SX32 R15, R3, R22, 0x1, P1 ;  /* 0x00000016030f7211 */ /* 0x000fe200008f0eff */
[----:B------:R-:W-:Y:S01]  /*08e0*/  IMAD R3, R24, 0x2, R18 ;  /* 0x0000000218037824 */ /* 0x000fe200078e0212 */
[C---:B---3--:R-:W-:Y:S01]  /*08f0*/  LEA R12, P0, R18.reuse, R20, 0x1 ;  /* 0x00000014120c7211 */ /* 0x048fe200078008ff */
[----:B------:R3:W5:Y:S03]  /*0900*/  LDG.E.U16 R48, desc[UR30][R10.64] ;  /* 0x0000001e0a307981 */ /* 0x000766000c1e1500 */
[----:B------:R-:W-:Y:S01]  /*0910*/  LEA.HI.X.SX32 R13, R18, R22, 0x1, P0 ;  /* 0x00000016120d7211 */ /* 0x000fe200000f0eff */
[C---:B------:R-:W-:Y:S01]  /*0920*/  IMAD R5, R24.reuse, 0x2, R3 ;  /* 0x0000000218057824 */ /* 0x040fe200078e0203 */
[C---:B0-----:R-:W-:Y:S01]  /*0930*/  LEA R6, P0, R3.reuse, R20, 0x1 ;  /* 0x0000001403067211 */ /* 0x041fe200078008ff */
[----:B------:R-:W5:Y:S03]  /*0940*/  LDG.E.U16 R33, desc[UR30][R14.64] ;  /* 0x0000001e0e217981 */ /* 0x000f66000c1e1500 */
[----:B------:R-:W-:Y:S01]  /*0950*/  LEA.HI.X.SX32 R7, R3, R22, 0x1, P0 ;  /* 0x0000001603077211 */ /* 0x000fe200000f0eff */
[C---:B------:R-:W-:Y:S01]  /*0960*/  IMAD R3, R24.reuse, 0x2, R5 ;  /* 0x0000000218037824 */ /* 0x040fe200078e0205 */
[-C--:B-1----:R-:W-:Y:S01]  /*0970*/  LEA R8, P0, R5, R20.reuse, 0x1 ;  /* 0x0000001405087211 */ /* 0x082fe200078008ff */
[----:B------:R0:W5:Y:S02]  /*0980*/  LDG.E.U16 R50, desc[UR30][R12.64] ;  /* 0x0000001e0c327981 */ /* 0x000164000c1e1500 */
[----:B------:R-:W-:Y:S01]  /*0990*/  IMAD R18, R24, 0x2, R3 ;  /* 0x0000000218127824 */ /* 0x000fe200078e0203 */
[----:B------:R-:W-:Y:S01]  /*09a0*/  LEA R16, P1, R3, R20, 0x1 ;  /* 0x0000001403107211 */ /* 0x000fe200078208ff */
[----:B------:R1:W5:Y:S01]  /*09b0*/  LDG.E.U16 R35, desc[UR30][R6.64] ;  /* 0x0000001e06237981 */ /* 0x000362000c1e1500 */
[----:B------:R-:W-:-:S02]  /*09c0*/  LEA.HI.X.SX32 R9, R5, R22, 0x1, P0 ;  /* 0x0000001605097211 */ /* 0x000fc400000f0eff */
[----:B------:R-:W-:Y:S01]  /*09d0*/  LEA.HI.X.SX32 R17, R3, R22, 0x1, P1 ;  /* 0x0000001603117211 */ /* 0x000fe200008f0eff */
[----:B------:R-:W-:Y:S01]  /*09e0*/  IMAD R3, R24, 0x2, R18 ;  /* 0x0000000218037824 */ /* 0x000fe200078e0212 */
[----:B---3--:R-:W-:Y:S01]  /*09f0*/  LEA R10, P0, R18, R20, 0x1 ;  /* 0x00000014120a7211 */ /* 0x008fe200078008ff */
[----:B------:R3:W5:Y:S02]  /*0a00*/  LDG.E.U16 R52, desc[UR30][R8.64] ;  /* 0x0000001e08347981 */ /* 0x000764000c1e1500 */
[----:B------:R-:W-:Y:S01]  /*0a10*/  IMAD R5, R24, 0x2, R3 ;  /* 0x0000000218057824 */ /* 0x000fe200078e0203 */
[----:B------:R-:W-:Y:S01]  /*0a20*/  LEA.HI.X.SX32 R11, R18, R22, 0x1, P0 ;  /* 0x00000016120b7211 */ /* 0x000fe200000f0eff */
[----:B------:R-:W5:Y:S01]  /*0a30*/  LDG.E.U16 R37, desc[UR30][R16.64] ;  /* 0x0000001e10257981 */ /* 0x000f62000c1e1500 */
[----:B0-----:R-:W-:-:S03]  /*0a40*/  LEA R12, P0, R3, R20, 0x1 ;  /* 0x00000014030c7211 */ /* 0x001fc600078008ff */
[----:B------:R0:W5:Y:S01]  /*0a50*/  LDG.E.U16 R54, desc[UR30][R10.64] ;  /* 0x0000001e0a367981 */ /* 0x000162000c1e1500 */
[----:B------:R-:W-:Y:S02]  /*0a60*/  LEA.HI.X.SX32 R13, R3, R22, 0x1, P0 ;  /* 0x00000016030d7211 */ /* 0x000fe400000f0eff */
[C---:B------:R-:W-:Y:S02]  /*0a70*/  LEA R3, R24.reuse, R5, 0x1 ;  /* 0x0000000518037211 */ /* 0x040fe400078e08ff */
[-C--:B-1----:R-:W-:Y:S01]  /*0a80*/  LEA R6, P0, R5, R20.reuse, 0x1 ;  /* 0x0000001405067211 */ /* 0x082fe200078008ff */
[----:B------:R1:W5:Y:S01]  /*0a90*/  LDG.E.U16 R39, desc[UR30][R12.64] ;  /* 0x0000001e0c277981 */ /* 0x000362000c1e1500 */
[----:B------:R-:W-:Y:S01]  /*0aa0*/  LEA R14, P1, R3, R20, 0x1 ;  /* 0x00000014030e7211 */ /* 0x000fe200078208ff */
[C---:B------:R-:W-:Y:S01]  /*0ab0*/  IMAD R18, R24.reuse, 0x2, R3 ;  /* 0x0000000218127824 */ /* 0x040fe200078e0203 */
[-C--:B------:R-:W-:Y:S02]  /*0ac0*/  LEA.HI.X.SX32 R7, R5, R22.reuse, 0x1, P0 ;  /* 0x0000001605077211 */ /* 0x080fe400000f0eff */
        /* <DEDUP_REMOVED lines=12> */
[C---:B------:R-:W-:Y:S01]  /*0b90*/  IMAD R18, R24.reuse, 0x2, R3 ;  /* 0x0000000218127824 */ /* 0x040fe200078e0203 */
[C---:B------:R-:W-:Y:S01]  /*0ba0*/  LEA R16, P1, R3.reuse, R20, 0x1 ;  /* 0x0000001403107211 */ /* 0x040fe200078208ff */
[----:B------:R1:W5:Y:S03]  /*0bb0*/  LDG.E.U16 R43, desc[UR30][R10.64] ;  /* 0x0000001e0a2b7981 */ /* 0x000366000c1e1500 */
[-C--:B------:R-:W-:Y:S01]  /*0bc0*/  LEA.HI.X.SX32 R17, R3, R22.reuse, 0x1, P1 ;  /* 0x0000001603117211 */ /* 0x080fe200008f0eff */
[----:B------:R-:W-:Y:S01]  /*0bd0*/  IMAD R3, R24, 0x2, R18 ;  /* 0x0000000218037824 */ /* 0x000fe200078e0212 */
[----:B------:R-:W-:-:S02]  /*0be0*/  LEA.HI.X.SX32 R13, R5, R22, 0x1, P0 ;  /* 0x00000016050d7211 */ /* 0x000fc400000f0eff */
[----:B---3--:R-:W-:Y:S01]  /*0bf0*/  LEA R6, P0, R18, R20, 0x1 ;  /* 0x0000001412067211 */ /* 0x008fe200078008ff */
[----:B------:R-:W-:Y:S01]  /*0c00*/  IMAD R5, R24, 0x2, R3 ;  /* 0x0000000218057824 */ /* 0x000fe200078e0203 */
[----:B------:R-:W5:Y:S02]  /*0c10*/  LDG.E.U16 R17, desc[UR30][R16.64] ;  /* 0x0000001e10117981 */ /* 0x000f64000c1e1500 */
[----:B------:R-:W-:Y:S02]  /*0c20*/  LEA.HI.X.SX32 R7, R18, R22, 0x1, P0 ;  /* 0x0000001612077211 */ /* 0x000fe400000f0eff */
[C---:B0-----:R-:W-:Y:S01]  /*0c30*/  LEA R8, P0, R3.reuse, R20, 0x1 ;  /* 0x0000001403087211 */ /* 0x041fe200078008ff */
[----:B------:R0:W5:Y:S01]  /*0c40*/  LDG.E.U16 R62, desc[UR30][R12.64] ;  /* 0x0000001e0c3e7981 */ /* 0x000162000c1e1500 */
[----:B------:R-:W-:Y:S02]  /*0c50*/  LEA R18, R24, R5, 0x1 ;  /* 0x0000000518127211 */ /* 0x000fe400078e08ff */
[----:B------:R-:W-:Y:S01]  /*0c60*/  LEA.HI.X.SX32 R9, R3, R22, 0x1, P0 ;  /* 0x0000001603097211 */ /* 0x000fe200000f0eff */
[----:B------:R-:W5:Y:S01]  /*0c70*/  LDG.E.U16 R64, desc[UR30][R6.64] ;  /* 0x0000001e06407981 */ /* 0x000f62000c1e1500 */
[----:B-1----:R-:W-:Y:S01]  /*0c80*/  LEA R10, P0, R18, R20, 0x1 ;  /* 0x00000014120a7211 */ /* 0x002fe200078008ff */
[----:B0-----:R-:W-:-:S03]  /*0c90*/  IMAD R12, R4, R159, RZ ;  /* 0x0000009f040c7224 */ /* 0x001fc600078e02ff */
[----:B------:R-:W-:Y:S01]  /*0ca0*/  LEA.HI.X.SX32 R11, R18, R22, 0x1, P0 ;  /* 0x00000016120b7211 */ /* 0x000fe200000f0eff */
[----:B------:R0:W5:Y:S01]  /*0cb0*/  LDG.E.U16 R9, desc[UR30][R8.64] ;  /* 0x0000001e08097981 */ /* 0x000162000c1e1500 */
[----:B------:R-:W-:Y:S01]  /*0cc0*/  IMAD R16, R159, 0x2, R12 ;  /* 0x000000029f107824 */ /* 0x000fe200078e020c */
[----:B------:R-:W-:-:S03]  /*0cd0*/  LEA R14, P1, R5, R20, 0x1 ;  /* 0x00000014050e7211 */ /* 0x000fc600078208ff */
[----:B------:R-:W5:Y:S01]  /*0ce0*/  LDG.E.U16 R11, desc[UR30][R10.64] ;  /* 0x0000001e0a0b7981 */ /* 0x000f62000c1e1500 */
[----:B------:R-:W-:Y:S01]  /*0cf0*/  IMAD R18, R159, 0x2, R16 ;  /* 0x000000029f127824 */ /* 0x000fe200078e0210 */
[----:B------:R-:W-:-:S03]  /*0d00*/  LEA.HI.X.SX32 R15, R5, R22, 0x1, P1 ;  /* 0x00000016050f7211 */ /* 0x000fc600008f0eff */
[C---:B------:R-:W-:Y:S02]  /*0d10*/  IMAD R20, R159.reuse, 0x2, R18 ;  /* 0x000000029f147824 */ /* 0x040fe400078e0212 */
[----:B------:R1:W5:Y:S02]  /*0d20*/  LDG.E.U16 R66, desc[UR30][R14.64] ;  /* 0x0000001e0e427981 */ /* 0x000364000c1e1500 */
[----:B------:R-:W-:-:S04]  /*0d30*/  IMAD R22, R159, 0x2, R20 ;  /* 0x000000029f167824 */ /* 0x000fc800078e0214 */
[----:B0-----:R-:W-:-:S04]  /*0d40*/  IMAD R8, R159, 0x2, R22 ;  /* 0x000000029f087824 */ /* 0x001fc800078e0216 */
[----:B-1----:R-:W-:Y:S01]  /*0d50*/  IMAD R14, R159, 0x2, R8 ;  /* 0x000000029f0e7824 */ /* 0x002fe200078e0208 */
[----:B------:R-:W-:-:S03]  /*0d60*/  LOP3.LUT R3, R0, 0x3f, RZ, 0xc0, !PT ;  /* 0x0000003f00037812 */ /* 0x000fc600078ec0ff */
[----:B------:R-:W-:Y:S02]  /*0d70*/  IMAD R10, R159, 0x2, R14 ;  /* 0x000000029f0a7824 */ /* 0x000fe400078e020e */
[----:B--2---:R-:W-:-:S03]  /*0d80*/  IMAD R6, R3, UR4, RZ ;  /* 0x0000000403067c24 */ /* 0x004fc6000f8e02ff */
[C---:B------:R-:W-:Y:S01]  /*0d90*/  LEA R24, R159.reuse, R10, 0x1 ;  /* 0x0000000a9f187211 */ /* 0x040fe200078e08ff */
[----:B------:R-:W-:Y:S02]  /*0da0*/  IMAD R158, R158, UR10, RZ ;  /* 0x0000000a9e9e7c24 */ /* 0x000fe4000f8e02ff */
[----:B------:R-:W-:Y:S02]  /*0db0*/  IMAD.SHL.U32 R7, R6, 0x2, RZ ;  /* 0x0000000206077824 */ /* 0x000fe400078e00ff */
[C---:B------:R-:W-:Y:S02]  /*0dc0*/  IMAD R26, R159.reuse, 0x2, R24 ;  /* 0x000000029f1a7824 */ /* 0x040fe400078e0218 */
[----:B------:R-:W-:Y:S02]  /*0dd0*/  IMAD.SHL.U32 R5, R158, 0x2, RZ ;  /* 0x000000029e057824 */ /* 0x000fe400078e00ff */
[----:B------:R-:W-:Y:S01]  /*0de0*/  IMAD R28, R159, 0x2, R26 ;  /* 0x000000029f1c7824 */ /* 0x000fe200078e021a */
[----:B------:R-:W-:Y:S01]  /*0df0*/  SHF.R.U32.HI R13, RZ, 0x5, R0 ;  /* 0x00000005ff0d7819 */ /* 0x000fe20000011600 */
[----:B------:R-:W-:Y:S01]  /*0e00*/  IMAD.HI R6, R6, 0x2, RZ ;  /* 0x0000000206067827 */ /* 0x000fe200078e02ff */
[----:B------:R-:W-:-:S03]  /*0e10*/  IADD3 R7, P0, P1, R7, R68, R5 ;  /* 0x0000004407077210 */ /* 0x000fc6000791e005 */
[----:B------:R-:W-:Y:S01]  /*0e20*/  IMAD.HI R158, R158, 0x2, RZ ;  /* 0x000000029e9e7827 */ /* 0x000fe200078e02ff */
[----:B------:R-:W-:-:S03]  /*0e30*/  SHF.R.S32.HI R59, RZ, 0x6, R0 ;  /* 0x00000006ff3b7819 */ /* 0x000fc60000011400 */
[----:B------:R-:W-:Y:S01]  /*0e40*/  IMAD R30, R159, 0x2, R28 ;  /* 0x000000029f1e7824 */ /* 0x000fe200078e021c */
[----:B------:R-:W-:Y:S01]  /*0e50*/  R2UR UR18, R13 ;  /* 0x000000000d1272ca */ /* 0x000fe200000e0000 */
[----:B------:R-:W-:Y:S01]  /*0e60*/  IMAD.SHL.U32 R32, R3, 0x2, RZ ;  /* 0x0000000203207824 */ /* 0x000fe200078e00ff */
[----:B------:R-:W-:Y:S01]  /*0e70*/  IADD3.X R13, PT, PT, R6, R69, R158, P0, P1 ;  /* 0x00000045060d7210 */ /* 0x000fe200007e249e */
[----:B------:R-:W-:Y:S01]  /*0e80*/  IMAD R6, R159, 0x2, R30 ;  /* 0x000000029f067824 */ /* 0x000fe200078e021e */
[----:B------:R-:W-:Y:S02]  /*0e90*/  SGXT R59, R59, 0x1 ;  /* 0x000000013b3b781a */ /* 0x000fe40000000200 */
[----:B------:R-:W-:Y:S02]  /*0ea0*/  LEA R188, P0, R12, R7, 0x1 ;  /* 0x000000070cbc7211 */ /* 0x000fe400078008ff */
[----:B------:R-:W-:Y:S02]  /*0eb0*/  LOP3.LUT R59, R32, 0x90, R59, 0x78, !PT ;  /* 0x00000090203b7812 */ /* 0x000fe400078e783b */
[----:B------:R-:W-:-:S02]  /*0ec0*/  LEA R32, R159, R6, 0x1 ;  /* 0x000000069f207211 */ /* 0x000fc400078e08ff */
[----:B------:R-:W-:Y:S02]  /*0ed0*/  LEA R186, P1, R16, R7, 0x1 ;  /* 0x0000000710ba7211 */ /* 0x000fe400078208ff */
[----:B------:R-:W-:Y:S01]  /*0ee0*/  LEA.HI.X.SX32 R189, R12, R13, 0x1, P0 ;  /* 0x0000000d0cbd7211 */ /* 0x000fe200000f0eff */
[C---:B------:R-:W-:Y:S01]  /*0ef0*/  IMAD R12, R159.reuse, 0x2, R32 ;  /* 0x000000029f0c7824 */ /* 0x040fe200078e0220 */
[----:B------:R-:W-:Y:S02]  /*0f00*/  LEA R184, P0, R18, R7, 0x1 ;  /* 0x0000000712b87211 */ /* 0x000fe400078008ff */
[----:B------:R-:W-:Y:S01]  /*0f10*/  LEA.HI.X.SX32 R187, R16, R13, 0x1, P1 ;  /* 0x0000000d10bb7211 */ /* 0x000fe200008f0eff */
[C---:B------:R-:W-:Y:S01]  /*0f20*/  IMAD R16, R159.reuse, 0x2, R12 ;  /* 0x000000029f107824 */ /* 0x040fe200078e020c */
[----:B------:R-:W-:Y:S02]  /*0f30*/  LEA R182, P2, R20, R7, 0x1 ;  /* 0x0000000714b67211 */ /* 0x000fe400078408ff */
[----:B------:R-:W-:Y:S01]  /*0f40*/  LEA.HI.X.SX32 R185, R18, R13, 0x1, P0 ;  /* 0x0000000d12b97211 */ /* 0x000fe200000f0eff */
[----:B------:R-:W-:Y:S01]  /*0f50*/  IMAD R18, R159, 0x2, R16 ;  /* 0x000000029f127824 */ /* 0x000fe200078e0210 */
[----:B------:R-:W-:-:S02]  /*0f60*/  LEA R174, P1, R8, R7, 0x1 ;  /* 0x0000000708ae7211 */ /* 0x000fc400078208ff */
[----:B------:R-:W-:Y:S02]  /*0f70*/  LEA.HI.X.SX32 R183, R20, R13, 0x1, P2 ;  /* 0x0000000d14b77211 */ /* 0x000fe400010f0eff */
[-C--:B------:R-:W-:Y:S02]  /*0f80*/  LEA R180, P0, R22, R7.reuse, 0x1 ;  /* 0x0000000716b47211 */ /* 0x080fe400078008ff */
[----:B------:R-:W-:Y:S02]  /*0f90*/  LEA R172, P2, R14, R7, 0x1 ;  /* 0x000000070eac7211 */ /* 0x000fe400078408ff */
[-C--:B------:R-:W-:Y:S01]  /*0fa0*/  LEA.HI.X.SX32 R175, R8, R13.reuse, 0x1, P1 ;  /* 0x0000000d08af7211 */ /* 0x080fe200008f0eff */
[C---:B------:R-:W-:Y:S01]  /*0fb0*/  IMAD R8, R159.reuse, 0x2, R18 ;  /* 0x000000029f087824 */ /* 0x040fe200078e0212 */
[-C--:B------:R-:W-:Y:S02]  /*0fc0*/  LEA.HI.X.SX32 R181, R22, R13.reuse, 0x1, P0 ;  /* 0x0000000d16b57211 */ /* 0x080fe400000f0eff */
[----:B------:R-:W-:Y:S01]  /*0fd0*/  LEA.HI.X.SX32 R173, R14, R13, 0x1, P2 ;  /* 0x0000000d0ead7211 */ /* 0x000fe200010f0eff */
[----:B------:R-:W-:Y:S01]  /*0fe0*/  IMAD R14, R159, 0x2, R8 ;  /* 0x000000029f0e7824 */ /* 0x000fe200078e0208 */
[----:B------:R-:W-:-:S02]  /*0ff0*/  LEA R170, P0, R10, R7, 0x1 ;  /* 0x000000070aaa7211 */ /* 0x000fc400078008ff */
[----:B------:R-:W-:Y:S02]  /*1000*/  LEA R166, P2, R26, R7, 0x1 ;  /* 0x000000071aa67211 */ /* 0x000fe400078408ff */
[----:B------:R-:W-:Y:S01]  /*1010*/  LEA.HI.X.SX32 R171, R10, R13, 0x1, P0 ;  /* 0x0000000d0aab7211 */ /* 0x000fe200000f0eff */
[C---:B------:R-:W-:Y:S01]  /*1020*/  IMAD R10, R159.reuse, 0x2, R14 ;  /* 0x000000029f0a7824 */ /* 0x040fe200078e020e */
[----:B------:R-:W-:Y:S02]  /*1030*/  LEA R168, P1, R24, R7, 0x1 ;  /* 0x0000000718a87211 */ /* 0x000fe400078208ff */
[----:B------:R-:W-:Y:S01]  /*1040*/  LEA.HI.X.SX32 R167, R26, R13, 0x1, P2 ;  /* 0x0000000d1aa77211 */ /* 0x000fe200010f0eff */
[----:B------:R-:W-:Y:S01]  /*1050*/  IMAD R20, R159, 0x2, R10 ;  /* 0x000000029f147824 */ /* 0x000fe200078e020a */
[----:B------:R-:W-:Y:S02]  /*1060*/  LEA R160, P2, R6, R7, 0x1 ;  /* 0x0000000706a07211 */ /* 0x000fe400078408ff */
[----:B------:R-:W-:-:S02]  /*1070*/  LEA.HI.X.SX32 R169, R24, R13, 0x1, P1 ;  /* 0x0000000d18a97211 */ /* 0x000fc400008f0eff */
[----:B------:R-:W-:Y:S02]  /*1080*/  LEA R162, P1, R30, R7, 0x1 ;  /* 0x000000071ea27211 */ /* 0x000fe400078208ff */
[-C--:B------:R-:W-:Y:S02]  /*1090*/  LEA.HI.X.SX32 R161, R6, R13.reuse, 0x1, P2 ;  /* 0x0000000d06a17211 */ /* 0x080fe400010f0eff */
[C---:B------:R-:W-:Y:S02]  /*10a0*/  LEA R6, R159.reuse, R20, 0x1 ;  /* 0x000000149f067211 */ /* 0x040fe400078e08ff */
[----:B------:R-:W-:Y:S02]  /*10b0*/  LEA.HI.X.SX32 R163, R30, R13, 0x1, P1 ;  /* 0x0000000d1ea37211 */ /* 0x000fe400008f0eff */
[-C--:B------:R-:W-:Y:S01]  /*10c0*/  LEA R154, P1, R12, R7.reuse, 0x1 ;  /* 0x000000070c9a7211 */ /* 0x080fe200078208ff */
[----:B------:R-:W-:Y:S01]  /*10d0*/  IMAD R22, R159, 0x2, R6 ;  /* 0x000000029f167824 */ /* 0x000fe200078e0206 */
[----:B------:R-:W-:-:S02]  /*10e0*/  LEA R152, P2, R16, R7, 0x1 ;  /* 0x0000000710987211 */ /* 0x000fc400078408ff */
[----:B------:R-:W-:Y:S01]  /*10f0*/  LEA.HI.X.SX32 R155, R12, R13, 0x1, P1 ;  /* 0x0000000d0c9b7211 */ /* 0x000fe200008f0eff */
[C---:B------:R-:W-:Y:S01]  /*1100*/  IMAD R12, R159.reuse, 0x2, R22 ;  /* 0x000000029f0c7824 */ /* 0x040fe200078e0216 */
[----:B------:R-:W-:Y:S02]  /*1110*/  LEA R164, P0, R28, R7, 0x1 ;  /* 0x000000071ca47211 */ /* 0x000fe400078008ff */
[----:B------:R-:W-:Y:S01]  /*1120*/  LEA.HI.X.SX32 R153, R16, R13, 0x1, P2 ;  /* 0x0000000d10997211 */ /* 0x000fe200010f0eff */
[----:B------:R-:W-:Y:S01]  /*1130*/  IMAD R16, R159, 0x2, R12 ;  /* 0x000000029f107824 */ /* 0x000fe200078e020c */
[----:B------:R-:W-:Y:S02]  /*1140*/  LEA R148, P1, R8, R7, 0x1 ;  /* 0x0000000708947211 */ /* 0x000fe400078208ff */
[----:B------:R-:W-:Y:S02]  /*1150*/  LEA.HI.X.SX32 R165, R28, R13, 0x1, P0 ;  /* 0x0000000d1ca57211 */ /* 0x000fe400000f0eff */
[----:B------:R-:W-:-:S02]  /*1160*/  LEA R156, P0, R32, R7, 0x1 ;  /* 0x00000007209c7211 */ /* 0x000fc400078008ff */
[----:B------:R-:W-:Y:S02]  /*1170*/  LEA R146, P2, R14, R7, 0x1 ;  /* 0x000000070e927211 */ /* 0x000fe400078408ff */
[-C--:B------:R-:W-:Y:S01]  /*1180*/  LEA.HI.X.SX32 R149, R8, R13.reuse, 0x1, P1 ;  /* 0x0000000d08957211 */ /* 0x080fe200008f0eff */
[C---:B------:R-:W-:Y:S01]  /*1190*/  IMAD R8, R159.reuse, 0x2, R16 ;  /* 0x000000029f087824 */ /* 0x040fe200078e0210 */
[----:B------:R-:W-:Y:S02]  /*11a0*/  LEA.HI.X.SX32 R157, R32, R13, 0x1, P0 ;  /* 0x0000000d209d7211 */ /* 0x000fe400000f0eff */
        /* <DEDUP_REMOVED lines=14> */
[----:B------:R-:W-:Y:S02]  /*1290*/  LEA.HI.X.SX32 R137, R12, R13, 0x1, P1 ;  /* 0x0000000d0c897211 */ /* 0x000fe400008f0eff */
[C---:B------:R-:W-:Y:S02]  /*12a0*/  LEA R12, R159.reuse, R10, 0x1 ;  /* 0x0000000a9f0c7211 */ /* 0x040fe400078e08ff */
[----:B------:R-:W-:Y:S02]  /*12b0*/  LEA R138, P0, R22, R7, 0x1 ;  /* 0x00000007168a7211 */ /* 0x000fe400078008ff */
[-C--:B------:R-:W-:Y:S01]  /*12c0*/  LEA.HI.X.SX32 R135, R16, R13.reuse, 0x1, P2 ;  /* 0x0000000d10877211 */ /* 0x080fe200010f0eff */
[----:B------:R-:W-:Y:S01]  /*12d0*/  IMAD R16, R159, 0x2, R12 ;  /* 0x000000029f107824 */ /* 0x000fe200078e020c */
[----:B------:R-:W-:-:S02]  /*12e0*/  LEA.HI.X.SX32 R139, R22, R13, 0x1, P0 ;  /* 0x0000000d168b7211 */ /* 0x000fc400000f0eff */
[----:B----4-:R-:W-:Y:S01]  /*12f0*/  R2UR UR13, R45 ;  /* 0x000000002d0d72ca */ /* 0x010fe200000e0000 */
[----:B------:R-:W-:Y:S01]  /*1300*/  IMAD R5, R159, 0x2, R16 ;  /* 0x000000029f057824 */ /* 0x000fe200078e0210 */
[-C--:B------:R-:W-:Y:S02]  /*1310*/  LEA R132, P0, R8, R7.reuse, 0x1 ;  /* 0x0000000708847211 */ /* 0x080fe400078008ff */
[-C--:B------:R-:W-:Y:S02]  /*1320*/  LEA R130, P1, R14, R7.reuse, 0x1 ;  /* 0x000000070e827211 */ /* 0x080fe400078208ff */
[----:B------:R-:W-:Y:S02]  /*1330*/  LEA R128, P2, R6, R7, 0x1 ;  /* 0x0000000706807211 */ /* 0x000fe400078408ff */
[-C--:B------:R-:W-:Y:S02]  /*1340*/  LEA.HI.X.SX32 R133, R8, R13.reuse, 0x1, P0 ;  /* 0x0000000d08857211 */ /* 0x080fe400000f0eff */
[----:B------:R-:W-:-:S02]  /*1350*/  LEA.HI.X.SX32 R131, R14, R13, 0x1, P1 ;  /* 0x0000000d0e837211 */ /* 0x000fc400008f0eff */
[----:B------:R-:W-:Y:S02]  /*1360*/  LEA.HI.X.SX32 R129, R6, R13, 0x1, P2 ;  /* 0x0000000d06817211 */ /* 0x000fe400010f0eff */
[-C--:B------:R-:W-:Y:S02]  /*1370*/  LEA R126, P0, R10, R7.reuse, 0x1 ;  /* 0x000000070a7e7211 */ /* 0x080fe400078008ff */
[-C--:B------:R-:W-:Y:S02]  /*1380*/  LEA R124, P1, R12, R7.reuse, 0x1 ;  /* 0x000000070c7c7211 */ /* 0x080fe400078208ff */
[-C--:B------:R-:W-:Y:S02]  /*1390*/  LEA R122, P2, R16, R7.reuse, 0x1 ;  /* 0x00000007107a7211 */ /* 0x080fe400078408ff */
[----:B------:R-:W-:Y:S02]  /*13a0*/  LEA R120, P3, R5, R7, 0x1 ;  /* 0x0000000705787211 */ /* 0x000fe400078608ff */
[----:B------:R-:W-:-:S02]  /*13b0*/  LEA.HI.X.SX32 R127, R10, R13, 0x1, P0 ;  /* 0x0000000d0a7f7211 */ /* 0x000fc400000f0eff */
[-C--:B------:R-:W-:Y:S02]  /*13c0*/  LEA.HI.X.SX32 R125, R12, R13.reuse, 0x1, P1 ;  /* 0x0000000d0c7d7211 */ /* 0x080fe400008f0eff */
[-C--:B------:R-:W-:Y:S02]  /*13d0*/  LEA.HI.X.SX32 R123, R16, R13.reuse, 0x1, P2 ;  /* 0x0000000d107b7211 */ /* 0x080fe400010f0eff */
[----:B------:R-:W-:Y:S01]  /*13e0*/  LEA.HI.X.SX32 R121, R5, R13, 0x1, P3 ;  /* 0x0000000d05797211 */ /* 0x000fe200018f0eff */
[----:B------:R-:W-:Y:S06]  /*13f0*/  BRA.U UP1, `(.L_x_5) ;  /* 0x0000000101187547 */ /* 0x000fec000b800000 */
[----:B------:R-:W-:Y:S01]  /*1400*/  ELECT P0, URZ, PT ;  /* 0x0000000000ff782f */ /* 0x000fe20003800000 */
[----:B------:R-:W-:Y:S01]  /*1410*/  IMAD.MOV.U32 R5, RZ, RZ, 0x1 ;  /* 0x00000001ff057424 */ /* 0x000fe200078e00ff */
[----:B------:R-:W-:Y:S01]  /*1420*/  UMOV UR4, 0x40 ;  /* 0x0000004000047882 */ /* 0x000fe20000000000 */
[----:B------:R-:W-:Y:S01]  /*1430*/  UVIRTCOUNT.DEALLOC.SMPOOL 0x80 ;  /* 0x000000800000784c */ /* 0x000fe20000000000 */
[----:B------:R-:W-:-:S09]  /*1440*/  ULEA UR4, UR6, UR4, 0x18 ;  /* 0x0000000406047291 */ /* 0x000fd2000f8ec0ff */
[----:B------:R0:W-:Y:S03]  /*1450*/  @P0 STS.U8 [UR4], R5 ;  /* 0x00000005ff000988 */ /* 0x0001e60008000004 */
.L_x_5:
[----:B------:R-:W-:Y:S01]  /*1460*/  USHF.L.U32 UR4, UR18, 0x15, URZ ;  /* 0x0000001512047899 */ /* 0x000fe200080006ff */
[C---:B------:R-:W-:Y:S01]  /*1470*/  LOP3.LUT R58, R59.reuse, 0x20, RZ, 0x3c, !PT ;  /* 0x000000203b3a7812 */ /* 0x040fe200078e3cff */
[----:B-----5:R1:W-:Y:S01]  /*1480*/  STS.U16 [R59+UR11+0x1800], R56 ;  /* 0x001800383b007988 */ /* 0x0203e2000800040b */
[C---:B------:R-:W-:Y:S01]  /*1490*/  LOP3.LUT R57, R59.reuse, 0x40, RZ, 0x3c, !PT ;  /* 0x000000403b397812 */ /* 0x040fe200078e3cff */
[----:B------:R-:W-:Y:S01]  /*14a0*/  ULOP3.LUT UR4, UR4, 0x600000, URZ, 0xc0, !UPT ;  /* 0x0060000004047892 */ /* 0x000fe2000f8ec0ff */
[----:B------:R-:W-:Y:S01]  /*14b0*/  LOP3.LUT P6, RZ, R0, 0x7f, RZ, 0xc0, !PT ;  /* 0x0000007f00ff7812 */ /* 0x000fe200078cc0ff */
[----:B------:R-:W-:Y:S01]  /*14c0*/  STS.U16 [R59+UR11], R34 ;  /* 0x000000223b007988 */ /* 0x000fe2000800040b */
[----:B------:R-:W-:Y:S01]  /*14d0*/  UMOV UR8, 0x1 ;  /* 0x0000000100087882 */ /* 0x000fe20000000000 */
[----:B------:R-:W-:Y:S01]  /*14e0*/  UIADD3 UR15, UPT, UPT, UR13, UR4, URZ ;  /* 0x000000040d0f7290 */ /* 0x000fe2000fffe0ff */
[----:B------:R-:W-:Y:S01]  /*14f0*/  PRMT R8, RZ, 0x7610, R8 ;  /* 0x00007610ff087816 */ /* 0x000fe20000000008 */
[----:B------:R2:W-:Y:S01]  /*1500*/  STS.U16 [R59+UR11+0x400], R38 ;  /* 0x000400263b007988 */ /* 0x0005e2000800040b */
[----:B------:R-:W-:Y:S01]  /*1510*/  UIADD3 UR14, UPT, UPT, UR11, 0x8000, URZ ;  /* 0x000080000b0e7890 */ /* 0x000fe2000fffe0ff */
[----:B-1----:R-:W-:Y:S01]  /*1520*/  LOP3.LUT R56, R59, 0x60, RZ, 0x3c, !PT ;  /* 0x000000603b387812 */ /* 0x002fe200078e3cff */
[----:B------:R-:W-:Y:S01]  /*1530*/  UIADD3 UR36, UPT, UPT, UR12, 0x40, URZ ;  /* 0x000000400c247890 */ /* 0x000fe2000fffe0ff */
[----:B------:R-:W-:Y:S01]  /*1540*/  STS.U16 [R59+UR11+0x800], R42 ;  /* 0x0008002a3b007988 */ /* 0x000fe2000800040b */
[----:B------:R-:W-:Y:S01]  /*1550*/  PRMT R10, RZ, 0x7610, R10 ;  /* 0x00007610ff0a7816 */ /* 0x000fe2000000000a */
[----:B------:R-:W1:Y:S01]  /*1560*/  LDCU.64 UR6, c[0x0][0x3d0] ;  /* 0x00007a00ff0677ac */ /* 0x000e620008000a00 */
[----:B------:R-:W-:Y:S01]  /*1570*/  PRMT R16, RZ, 0x7610, R16 ;  /* 0x00007610ff107816 */ /* 0x000fe20000000010 */
[----:B------:R-:W-:Y:S01]  /*1580*/  STS.U16 [R59+UR11+0xc00], R46 ;  /* 0x000c002e3b007988 */ /* 0x000fe2000800040b */
[----:B------:R-:W-:Y:S01]  /*1590*/  ISETP.LT.AND P0, PT, RZ, UR36, PT ;  /* 0x00000024ff007c0c */ /* 0x000fe2000bf01270 */
[----:B------:R-:W-:Y:S01]  /*15a0*/  VOTEU.ALL UP2, P6 ;  /* 0x0000000000ff7886 */ /* 0x000fe20003040000 */
[----:B------:R-:W-:Y:S01]  /*15b0*/  VOTEU.ALL UP0, P6 ;  /* 0x0000000000ff7886 */ /* 0x000fe20003000000 */
[----:B------:R-:W-:Y:S01]  /*15c0*/  STS.U16 [R59+UR11+0x1000], R50 ;  /* 0x001000323b007988 */ /* 0x000fe2000800040b */
[----:B------:R-:W-:Y:S01]  /*15d0*/  PRMT R20, RZ, 0x7610, R20 ;  /* 0x00007610ff147816 */ /* 0x000fe20000000014 */
[----:B------:R-:W3:Y:S01]  /*15e0*/  LDC R88, c[0x0][0x3d8] ;  /* 0x0000f600ff587b82 */ /* 0x000ee20000000800 */
[----:B------:R-:W-:-:S04]  /*15f0*/  @!UP2 UIADD3 UR4, UPT, UPT, -UR8, 0x100000, URZ ;  /* 0x001000000804a890 */ /* 0x000fc8000fffe1ff */
[----:B------:R-:W-:Y:S02]  /*1600*/  @!UP2 USHF.L.U32 UR5, UR4, 0xb, URZ ;  /* 0x0000000b0405a899 */ /* 0x000fe400080006ff */
[----:B------:R-:W-:Y:S01]  /*1610*/  @!UP2 USHF.L.U32 UR4, UR4, 0x1, URZ ;  /* 0x000000010404a899 */ /* 0x000fe200080006ff */
[----:B------:R-:W-:Y:S01]  /*1620*/  STS.U16 [R59+UR11+0x1400], R54 ;  /* 0x001400363b007988 */ /* 0x000fe2000800040b */
[----:B------:R-:W-:Y:S01]  /*1630*/  PRMT R24, RZ, 0x7610, R24 ;  /* 0x00007610ff187816 */ /* 0x000fe20000000018 */
[----:B------:R-:W4:Y:S01]  /*1640*/  LDCU UR19, c[0x0][0x3a8] ;  /* 0x00007500ff1377ac */ /* 0x000f220008000800 */
[----:B------:R-:W-:Y:S01]  /*1650*/  PRMT R28, RZ, 0x7610, R28 ;  /* 0x00007610ff1c7816 */ /* 0x000fe2000000001c */
[----:B------:R-:W-:Y:S01]  /*1660*/  STS.U16 [R59+UR11+0x1c00], R64 ;  /* 0x001c00403b007988 */ /* 0x000fe2000800040b */
[----:B------:R-:W-:Y:S02]  /*1670*/  PRMT R32, RZ, 0x7610, R32 ;  /* 0x00007610ff207816 */ /* 0x000fe40000000020 */
[----:B--2---:R-:W-:Y:S01]  /*1680*/  PRMT R38, RZ, 0x7610, R38 ;  /* 0x00007610ff267816 */ /* 0x004fe20000000026 */
[----:B------:R2:W-:Y:S01]  /*1690*/  STS.U16 [R58+UR11+0x100], R19 ;  /* 0x000100133a007988 */ /* 0x0005e2000800040b */
[----:B------:R-:W-:-:S02]  /*16a0*/  PRMT R13, RZ, 0x7610, R13 ;  /* 0x00007610ff0d7816 */ /* 0x000fc4000000000d */
[----:B------:R-:W-:Y:S01]  /*16b0*/  PRMT R12, RZ, 0x7610, R12 ;  /* 0x00007610ff0c7816 */ /* 0x000fe2000000000c */
[----:B------:R0:W-:Y:S01]  /*16c0*/  STS.U16 [R58+UR11+0x500], R23 ;  /* 0x000500173a007988 */ /* 0x0001e2000800040b */
[----:B------:R-:W-:Y:S02]  /*16d0*/  PRMT R14, RZ, 0x7610, R14 ;  /* 0x00007610ff0e7816 */ /* 0x000fe4000000000e */
[----:B------:R-:W-:Y:S01]  /*16e0*/  PRMT R18, RZ, 0x7610, R18 ;  /* 0x00007610ff127816 */ /* 0x000fe20000000012 */
[----:B------:R0:W-:Y:S01]  /*16f0*/  STS.U16 [R58+UR11+0x900], R27 ;  /* 0x0009001b3a007988 */ /* 0x0001e2000800040b */
[----:B------:R-:W-:Y:S02]  /*1700*/  PRMT R22, RZ, 0x7610, R22 ;  /* 0x00007610ff167816 */ /* 0x000fe40000000016 */
[----:B------:R-:W-:Y:S01]  /*1710*/  PRMT R26, RZ, 0x7610, R26 ;  /* 0x00007610ff1a7816 */ /* 0x000fe2000000001a */
[----:B------:R1:W-:Y:S01]  /*1720*/  STS.U16 [R58+UR11+0xd00], R31 ;  /* 0x000d001f3a007988 */ /* 0x0003e2000800040b */
[----:B------:R-:W-:-:S02]  /*1730*/  PRMT R30, RZ, 0x7610, R30 ;  /* 0x00007610ff1e7816 */ /* 0x000fc4000000001e */
[----:B------:R-:W-:Y:S01]  /*1740*/  PRMT R34, RZ, 0x7610, R34 ;  /* 0x00007610ff227816 */ /* 0x000fe20000000022 */
[----:B------:R4:W-:Y:S01]  /*1750*/  STS.U16 [R58+UR11+0x1100], R35 ;  /* 0x001100233a007988 */ /* 0x0009e2000800040b */
[----:B------:R-:W-:Y:S02]  /*1760*/  PRMT R15, RZ, 0x7610, R15 ;  /* 0x00007610ff0f7816 */ /* 0x000fe4000000000f */
[----:B--2---:R-:W-:Y:S01]  /*1770*/  PRMT R19, RZ, 0x7610, R19 ;  /* 0x00007610ff137816 */ /* 0x004fe20000000013 */
[----:B------:R2:W-:Y:S01]  /*1780*/  STS.U16 [R58+UR11+0x1500], R39 ;  /* 0x001500273a007988 */ /* 0x0005e2000800040b */
[----:B0-----:R-:W-:Y:S02]  /*1790*/  PRMT R23, RZ, 0x7610, R23 ;  /* 0x00007610ff177816 */ /* 0x001fe40000000017 */
[----:B------:R-:W-:Y:S01]  /*17a0*/  PRMT R27, RZ, 0x7610, R27 ;  /* 0x00007610ff1b7816 */ /* 0x000fe2000000001b */
[----:B------:R-:W-:Y:S01]  /*17b0*/  STS.U16 [R58+UR11+0x1900], R43 ;  /* 0x0019002b3a007988 */ /* 0x000fe2000800040b */
[----:B-1----:R-:W-:-:S02]  /*17c0*/  PRMT R31, RZ, 0x7610, R31 ;  /* 0x00007610ff1f7816 */ /* 0x002fc4000000001f */
[----:B----4-:R-:W-:Y:S01]  /*17d0*/  PRMT R35, RZ, 0x7610, R35 ;  /* 0x00007610ff237816 */ /* 0x010fe20000000023 */
[----:B------:R0:W-:Y:S01]  /*17e0*/  STS.U16 [R58+UR11+0x1d00], R9 ;  /* 0x001d00093a007988 */ /* 0x0001e2000800040b */
[----:B--2---:R-:W-:-:S03]  /*17f0*/  PRMT R39, RZ, 0x7610, R39 ;  /* 0x00007610ff277816 */ /* 0x004fc60000000027 */
[----:B------:R-:W-:Y:S04]  /*1800*/  STS.U16 [R57+UR11+0x200], R36 ;  /* 0x0002002439007988 */ /* 0x000fe8000800040b */
[----:B------:R1:W-:Y:S01]  /*1810*/  STS.U16 [R57+UR11+0x600], R40 ;  /* 0x0006002839007988 */ /* 0x0003e2000800040b */
[----:B0-----:R-:W-:-:S03]  /*1820*/  PRMT R9, RZ, 0x7610, R9 ;  /* 0x00007610ff097816 */ /* 0x001fc60000000009 */
[----:B------:R-:W-:Y:S04]  /*1830*/  STS.U16 [R57+UR11+0xa00], R44 ;  /* 0x000a002c39007988 */ /* 0x000fe8000800040b */
[----:B------:R-:W-:Y:S01]  /*1840*/  STS.U16 [R57+UR11+0xe00], R48 ;  /* 0x000e003039007988 */ /* 0x000fe2000800040b */
[----:B-1----:R-:W-:-:S03]  /*1850*/  PRMT R40, RZ, 0x7610, R40 ;  /* 0x00007610ff287816 */ /* 0x002fc60000000028 */
[----:B------:R0:W-:Y:S04]  /*1860*/  STS.U16 [R57+UR11+0x1200], R52 ;  /* 0x0012003439007988 */ /* 0x0001e8000800040b */
[----:B------:R-:W-:Y:S04]  /*1870*/  STS.U16 [R57+UR11+0x1600], R60 ;  /* 0x0016003c39007988 */ /* 0x000fe8000800040b */
[----:B------:R-:W-:Y:S01]  /*1880*/  STS.U16 [R57+UR11+0x1a00], R62 ;  /* 0x001a003e39007988 */ /* 0x000fe2000800040b */
[----:B0-----:R-:W0:Y:S03]  /*1890*/  LDC.64 R52, c[0x0][0x390] ;  /* 0x0000e400ff347b82 */ /* 0x001e260000000a00 */
[----:B------:R-:W-:Y:S04]  /*18a0*/  STS.U16 [R57+UR11+0x1e00], R66 ;  /* 0x001e004239007988 */ /* 0x000fe8000800040b */
[----:B------:R1:W-:Y:S04]  /*18b0*/  STS.U16 [R56+UR11+0x300], R21 ;  /* 0x0003001538007988 */ /* 0x0003e8000800040b */
[----:B------:R2:W-:Y:S04]  /*18c0*/  STS.U16 [R56+UR11+0x700], R25 ;  /* 0x0007001938007988 */ /* 0x0005e8000800040b */
[----:B------:R4:W-:Y:S01]  /*18d0*/  STS.U16 [R56+UR11+0xb00], R29 ;  /* 0x000b001d38007988 */ /* 0x0009e2000800040b */
[----:B-1----:R-:W-:-:S03]  /*18e0*/  PRMT R21, RZ, 0x7610, R21 ;  /* 0x00007610ff157816 */ /* 0x002fc60000000015 */
[----:B------:R1:W-:Y:S01]  /*18f0*/  STS.U16 [R56+UR11+0xf00], R33 ;  /* 0x000f002138007988 */ /* 0x0003e2000800040b */
[----:B--2---:R-:W-:-:S03]  /*1900*/  PRMT R25, RZ, 0x7610, R25 ;  /* 0x00007610ff197816 */ /* 0x004fc60000000019 */
[----:B------:R-:W-:Y:S01]  /*1910*/  STS.U16 [R56+UR11+0x1300], R37 ;  /* 0x0013002538007988 */ /* 0x000fe2000800040b */
[----:B----4-:R-:W-:-:S03]  /*1920*/  PRMT R29, RZ, 0x7610, R29 ;  /* 0x00007610ff1d7816 */ /* 0x010fc6000000001d */
[----:B------:R2:W-:Y:S01]  /*1930*/  STS.U16 [R56+UR11+0x1700], R41 ;  /* 0x0017002938007988 */ /* 0x0005e2000800040b */
[----:B-1----:R-:W-:-:S03]  /*1940*/  PRMT R33, RZ, 0x7610, R33 ;  /* 0x00007610ff217816 */ /* 0x002fc60000000021 */
[----:B------:R1:W-:Y:S04]  /*1950*/  STS.U16 [R56+UR11+0x1b00], R17 ;  /* 0x001b001138007988 */ /* 0x0003e8000800040b */
[----:B------:R4:W-:Y:S01]  /*1960*/  STS.U16 [R56+UR11+0x1f00], R11 ;  /* 0x001f000b38007988 */ /* 0x0009e2000800040b */
[----:B--2---:R-:W-:Y:S01]  /*1970*/  PRMT R41, RZ, 0x7610, R41 ;  /* 0x00007610ff297816 */ /* 0x004fe20000000029 */
[----:B------:R-:W-:Y:S01]  /*1980*/  STTM.16dp32bit_t0_t15.x32 tmem[UR15], RZ ;  /* 0x000000ff000079ed */ /* 0x000fe20008a8000f */
[----:B------:R-:W-:Y:S01]  /*1990*/  STTM.16dp32bit_t16_t31.x32 tmem[UR15+0x20], RZ ;  /* 0x000020ff000079ed */ /* 0x000fe20008aa000f */
[----:B------:R-:W2:Y:S02]  /*19a0*/  FENCE.VIEW.ASYNC.T ;  /* 0x00000000000073c6 */ /* 0x000ea40000000200 */
[----:B--2---:R-:W-:Y:S01]  /*19b0*/  BAR.SYNC.DEFER_BLOCKING 0x0 ;  /* 0x0000000000007b1d */ /* 0x004fe20000010000 */
[----:B-1----:R-:W-:-:S02]  /*19c0*/  PRMT R17, RZ, 0x7610, R17 ;  /* 0x00007610ff117816 */ /* 0x002fc40000000011 */
[----:B----4-:R-:W-:-:S03]  /*19d0*/  PRMT R11, RZ, 0x7610, R11 ;  /* 0x00007610ff0b7816 */ /* 0x010fc6000000000b */
[----:B------:R-:W1:Y:S02]  /*19e0*/  FENCE.VIEW.ASYNC.S ;  /* 0x00000000000073c6 */ /* 0x000e640000000000 */
[----:B-1----:R1:W2:Y:S02]  /*19f0*/  @!UP0 SYNCS.EXCH.64 URZ, [UR14], UR4 ;  /* 0x000000040eff85b2 */ /* 0x0022a40008000100 */
[----:B--2---:R-:W-:Y:S06]  /*1a00*/  BAR.SYNC.DEFER_BLOCKING 0x0 ;  /* 0x0000000000007b1d */ /* 0x004fec0000010000 */
[----:B------:R-:W2:Y:S04]  /*1a10*/  @P0 LDG.E.U16 R8, desc[UR30][R188.64] ;  /* 0x0000001ebc080981 */ /* 0x000ea8000c1e1500 */
[----:B------:R-:W4:Y:S04]  /*1a20*/  @P0 LDG.E.U16 R10, desc[UR30][R180.64] ;  /* 0x0000001eb40a0981 */ /* 0x000f28000c1e1500 */
        /* <DEDUP_REMOVED lines=29> */
[----:B------:R-:W4:Y:S01]  /*1c00*/  @P0 LDG.E.U16 R35, desc[UR30][R128.64] ;  /* 0x0000001e80230981 */ /* 0x000f22000c1e1500 */
[----:B------:R-:W-:Y:S01]  /*1c10*/  UIMAD UR6, UR10, UR6, URZ ;  /* 0x000000060a0672a4 */ /* 0x000fe2000f8e02ff */
[----:B------:R-:W-:Y:S01]  /*1c20*/  IMAD R6, R3, UR7, RZ ;  /* 0x0000000703067c24 */ /* 0x000fe2000f8e02ff */
[----:B------:R-:W-:-:S02]  /*1c30*/  LOP3.LUT R37, R0, 0xf, RZ, 0xc0, !PT ;  /* 0x0000000f00257812 */ /* 0x000fc400078ec0ff */
[C---:B------:R-:W-:Y:S02]  /*1c40*/  LOP3.LUT R36, R0.reuse, 0x60, RZ, 0xc0, !PT ;  /* 0x0000006000247812 */ /* 0x040fe400078ec0ff */
[----:B------:R-:W-:Y:S01]  /*1c50*/  LOP3.LUT R3, R0, 0x10, RZ, 0xc0, !PT ;  /* 0x0000001000037812 */ /* 0x000fe200078ec0ff */
[----:B-1----:R-:W-:Y:S01]  /*1c60*/  USHF.L.U32 UR4, UR6, 0x1, URZ ;  /* 0x0000000106047899 */ /* 0x002fe200080006ff */
[----:B------:R-:W-:Y:S01]  /*1c70*/  IMAD.SHL.U32 R5, R6, 0x2, RZ ;  /* 0x0000000206057824 */ /* 0x000fe200078e00ff */
[----:B------:R-:W-:Y:S02]  /*1c80*/  LEA.HI R54, R36, R37, RZ, 0x1f ;  /* 0x0000002524367211 */ /* 0x000fe400078ff8ff */
[----:B------:R-:W-:Y:S02]  /*1c90*/  IMAD.SHL.U32 R55, R3, 0x2, RZ ;  /* 0x0000000203377824 */ /* 0x000fe400078e00ff */
[----:B0-----:R-:W-:Y:S01]  /*1ca0*/  IADD3 R52, P1, P3, R5, UR4, R52 ;  /* 0x0000000405347c10 */ /* 0x001fe2000fb3e034 */
[----:B------:R-:W-:-:S02]  /*1cb0*/  VIADD R54, R54, UR12 ;  /* 0x0000000c36367c36 */ /* 0x000fc40008000000 */
[----:B------:R-:W-:Y:S01]  /*1cc0*/  VIADD R5, R55, 0x2 ;  /* 0x0000000237057836 */ /* 0x000fe20000000000 */
[----:B------:R-:W-:Y:S01]  /*1cd0*/  UIMAD.WIDE UR4, UR6, 0x2, URZ ;  /* 0x00000002060478a5 */ /* 0x000fe2000f8e02ff */
[----:B---3--:R-:W-:Y:S01]  /*1ce0*/  IMAD R4, R4, R88, RZ ;  /* 0x0000005804047224 */ /* 0x008fe200078e02ff */
[----:B------:R-:W-:-:S04]  /*1cf0*/  @!UP2 UIADD3 UR16, UPT, UPT, -UR8, 0x100000, URZ ;  /* 0x001000000810a890 */ /* 0x000fc8000fffe1ff */
[----:B------:R-:W-:Y:S02]  /*1d00*/  @!UP2 USHF.L.U32 UR17, UR16, 0xb, URZ ;  /* 0x0000000b1011a899 */ /* 0x000fe400080006ff */
[----:B------:R-:W-:Y:S01]  /*1d10*/  @!UP2 USHF.L.U32 UR16, UR16, 0x1, URZ ;  /* 0x000000011010a899 */ /* 0x000fe200080006ff */
[----:B------:R-:W-:Y:S01]  /*1d20*/  IMAD.HI R6, R6, 0x2, RZ ;  /* 0x0000000206067827 */ /* 0x000fe200078e02ff */
[----:B------:R-:W-:-:S03]  /*1d30*/  ISETP.GE.AND P5, PT, R54, R5, PT ;  /* 0x000000053600720c */ /* 0x000fc60003fa6270 */
[----:B------:R-:W-:Y:S01]  /*1d40*/  IMAD R5, R88, 0x2, R4 ;  /* 0x0000000258057824 */ /* 0x000fe200078e0204 */
[----:B------:R-:W-:Y:S02]  /*1d50*/  IADD3 R7, PT, PT, R55, 0x3, RZ ;  /* 0x0000000337077810 */ /* 0x000fe40007ffe0ff */
[----:B------:R-:W-:Y:S01]  /*1d60*/  IADD3.X R90, PT, PT, R6, UR5, R53, P1, P3 ;  /* 0x00000005065a7c10 */ /* 0x000fe20008fe6435 */
[----:B------:R-:W-:Y:S01]  /*1d70*/  IMAD R6, R88, 0x2, R5 ;  /* 0x0000000258067824 */ /* 0x000fe200078e0205 */
[----:B------:R-:W-:Y:S01]  /*1d80*/  VOTEU.ALL UP0, P6 ;  /* 0x0000000000ff7886 */ /* 0x000fe20003000000 */
[----:B------:R-:W-:Y:S02]  /*1d90*/  ISETP.GE.AND P2, PT, R54, R7, PT ;  /* 0x000000073600720c */ /* 0x000fe40003f46270 */
[----:B------:R-:W-:Y:S02]  /*1da0*/  IMAD R7, R88, 0x2, R6 ;  /* 0x0000000258077824 */ /* 0x000fe400078e0206 */
[----:B------:R0:W1:Y:S01]  /*1db0*/  @!UP0 SYNCS.EXCH.64 URZ, [UR11+0x8008], UR16 ;  /* 0x008008100bff85b2 */ /* 0x0000620008000100 */
[----:B------:R-:W-:-:S02]  /*1dc0*/  LEA R118, P3, R4, R52, 0x1 ;  /* 0x0000003404767211 */ /* 0x000fc400078608ff */
[C---:B------:R-:W-:Y:S02]  /*1dd0*/  LEA R116, P1, R5.reuse, R52, 0x1 ;  /* 0x0000003405747211 */ /* 0x040fe400078208ff */
[----:B------:R-:W-:Y:S02]  /*1de0*/  LEA.HI.X.SX32 R119, R4, R90, 0x1, P3 ;  /* 0x0000005a04777211 */ /* 0x000fe400018f0eff */
[C---:B------:R-:W-:Y:S02]  /*1df0*/  LEA R114, P3, R6.reuse, R52, 0x1 ;  /* 0x0000003406727211 */ /* 0x040fe400078608ff */
[----:B------:R-:W-:Y:S02]  /*1e00*/  LEA.HI.X.SX32 R117, R5, R90, 0x1, P1 ;  /* 0x0000005a05757211 */ /* 0x000fe400008f0eff */
[----:B------:R-:W-:Y:S02]  /*1e10*/  LEA R112, P4, R7, R52, 0x1 ;  /* 0x0000003407707211 */ /* 0x000fe400078808ff */
[----:B------:R-:W-:-:S02]  /*1e20*/  LEA.HI.X.SX32 R115, R6, R90, 0x1, P3 ;  /* 0x0000005a06737211 */ /* 0x000fc400018f0eff */
[----:B------:R-:W-:Y:S01]  /*1e30*/  LEA.HI.X.SX32 R113, R7, R90, 0x1, P4 ;  /* 0x0000005a07717211 */ /* 0x000fe200020f0eff */
[----:B------:R-:W-:-:S04]  /*1e40*/  @!UP2 UIADD3 UR4, UPT, UPT, -UR8, 0x100000, URZ ;  /* 0x001000000804a890 */ /* 0x000fc8000fffe1ff */
[----:B------:R-:W-:Y:S02]  /*1e50*/  @!UP2 USHF.L.U32 UR5, UR4, 0xb, URZ ;  /* 0x0000000b0405a899 */ /* 0x000fe400080006ff */
[----:B------:R-:W-:Y:S01]  /*1e60*/  @!UP2 USHF.L.U32 UR4, UR4, 0x1, URZ ;  /* 0x000000010404a899 */ /* 0x000fe200080006ff */
[----:B------:R-:W-:Y:S01]  /*1e70*/  VOTEU.ALL UP0, P6 ;  /* 0x0000000000ff7886 */ /* 0x000fe20003000000 */
[----:B------:R-:W-:Y:S02]  /*1e80*/  UIADD3 UR6, UPT, UPT, UR11, 0x4000, URZ ;  /* 0x000040000b067890 */ /* 0x000fe4000fffe0ff */
[----:B------:R-:W-:Y:S01]  /*1e90*/  UIADD3 UR20, UPT, UPT, UR13, 0x100000, URZ ;  /* 0x001000000d147890 */ /* 0x000fe2000fffe0ff */
[----:B------:R-:W-:Y:S01]  /*1ea0*/  VIADD R53, R55, 0x4 ;  /* 0x0000000437357836 */ /* 0x000fe20000000000 */
[----:B--2---:R2:W-:Y:S04]  /*1eb0*/  STS.U16 [R59+UR11+0x2000], R8 ;  /* 0x002000083b007988 */ /* 0x0045e8000800040b */
[----:B----4-:R-:W-:Y:S04]  /*1ec0*/  STS.U16 [R59+UR11+0x2400], R10 ;  /* 0x0024000a3b007988 */ /* 0x010fe8000800040b */
[----:B------:R-:W-:Y:S01]  /*1ed0*/  STS.U16 [R59+UR11+0x2800], R16 ;  /* 0x002800103b007988 */ /* 0x000fe2000800040b */
[----:B--2---:R-:W-:-:S03]  /*1ee0*/  IMAD R8, R88, 0x2, R7 ;  /* 0x0000000258087824 */ /* 0x004fc600078e0207 */
[----:B------:R-:W-:Y:S04]  /*1ef0*/  STS.U16 [R59+UR11+0x2c00], R20 ;  /* 0x002c00143b007988 */ /* 0x000fe8000800040b */
[----:B------:R-:W-:Y:S04]  /*1f00*/  STS.U16 [R59+UR11+0x3000], R24 ;  /* 0x003000183b007988 */ /* 0x000fe8000800040b */
[----:B------:R-:W-:Y:S04]  /*1f10*/  STS.U16 [R59+UR11+0x3400], R28 ;  /* 0x0034001c3b007988 */ /* 0x000fe8000800040b */
[----:B------:R-:W-:Y:S04]  /*1f20*/  STS.U16 [R59+UR11+0x3800], R32 ;  /* 0x003800203b007988 */ /* 0x000fe8000800040b */
[----:B------:R-:W-:Y:S04]  /*1f30*/  STS.U16 [R59+UR11+0x3c00], R38 ;  /* 0x003c00263b007988 */ /* 0x000fe8000800040b */
[----:B------:R2:W-:Y:S02]  /*1f40*/  STS.U16 [R58+UR11+0x2100], R9 ;  /* 0x002100093a007988 */ /* 0x0005e4000800040b */
[----:B--2---:R-:W-:-:S02]  /*1f50*/  IMAD R9, R88, 0x2, R8 ;  /* 0x0000000258097824 */ /* 0x004fc400078e0208 */
[----:B------:R2:W-:Y:S02]  /*1f60*/  STS.U16 [R58+UR11+0x2500], R11 ;  /* 0x0025000b3a007988 */ /* 0x0005e4000800040b */
[C---:B------:R-:W-:Y:S02]  /*1f70*/  IMAD R10, R88.reuse, 0x2, R9 ;  /* 0x00000002580a7824 */ /* 0x040fe400078e0209 */
[----:B------:R-:W-:Y:S02]  /*1f80*/  STS.U16 [R58+UR11+0x2900], R13 ;  /* 0x0029000d3a007988 */ /* 0x000fe4000800040b */
[C---:B--2---:R-:W-:Y:S02]  /*1f90*/  IMAD R11, R88.reuse, 0x2, R10 ;  /* 0x00000002580b7824 */ /* 0x044fe400078e020a */
[----:B------:R-:W-:Y:S04]  /*1fa0*/  STS.U16 [R58+UR11+0x2d00], R21 ;  /* 0x002d00153a007988 */ /* 0x000fe8000800040b */
[----:B------:R-:W-:Y:S04]  /*1fb0*/  STS.U16 [R58+UR11+0x3100], R25 ;  /* 0x003100193a007988 */ /* 0x000fe8000800040b */
[----:B------:R-:W-:Y:S04]  /*1fc0*/  STS.U16 [R58+UR11+0x3500], R29 ;  /* 0x0035001d3a007988 */ /* 0x000fe8000800040b */
[----:B------:R-:W-:Y:S04]  /*1fd0*/  STS.U16 [R58+UR11+0x3900], R33 ;  /* 0x003900213a007988 */ /* 0x000fe8000800040b */
[----:B------:R-:W-:Y:S04]  /*1fe0*/  STS.U16 [R58+UR11+0x3d00], R39 ;  /* 0x003d00273a007988 */ /* 0x000fe8000800040b */
[----:B------:R2:W-:Y:S02]  /*1ff0*/  STS.U16 [R57+UR11+0x2200], R12 ;  /* 0x0022000c39007988 */ /* 0x0005e4000800040b */
[----:B--2---:R-:W-:-:S02]  /*2000*/  LEA R12, R88, R11, 0x1 ;  /* 0x0000000b580c7211 */ /* 0x004fc400078e08ff */
[----:B------:R2:W-:Y:S03]  /*2010*/  STS.U16 [R57+UR11+0x2600], R14 ;  /* 0x0026000e39007988 */ /* 0x0005e6000800040b */
[----:B------:R-:W-:-:S04]  /*2020*/  IMAD R13, R88, 0x2, R12 ;  /* 0x00000002580d7824 */ /* 0x000fc800078e020c */
[----:B--2---:R-:W-:-:S04]  /*2030*/  IMAD R14, R88, 0x2, R13 ;  /* 0x00000002580e7824 */ /* 0x004fc800078e020d */
[----:B------:R-:W-:-:S04]  /*2040*/  IMAD R4, R88, 0x2, R14 ;  /* 0x0000000258047824 */ /* 0x000fc800078e020e */
[----:B------:R-:W-:Y:S01]  /*2050*/  IMAD R5, R88, 0x2, R4 ;  /* 0x0000000258057824 */ /* 0x000fe200078e0204 */
[----:B------:R-:W-:-:S03]  /*2060*/  LEA R110, P1, R8, R52, 0x1 ;  /* 0x00000034086e7211 */ /* 0x000fc600078208ff */
[----:B------:R-:W-:Y:S01]  /*2070*/  IMAD R6, R88, 0x2, R5 ;  /* 0x0000000258067824 */ /* 0x000fe200078e0205 */
[----:B------:R-:W-:-:S03]  /*2080*/  LEA R108, P3, R9, R52, 0x1 ;  /* 0x00000034096c7211 */ /* 0x000fc600078608ff */
[----:B------:R-:W-:Y:S01]  /*2090*/  IMAD R7, R88, 0x2, R6 ;  /* 0x0000000258077824 */ /* 0x000fe200078e0206 */
[----:B------:R-:W-:-:S03]  /*20a0*/  LEA.HI.X.SX32 R111, R8, R90, 0x1, P1 ;  /* 0x0000005a086f7211 */ /* 0x000fc600008f0eff */
[----:B------:R-:W-:Y:S01]  /*20b0*/  IMAD R8, R88, 0x2, R7 ;  /* 0x0000000258087824 */ /* 0x000fe200078e0207 */
[----:B------:R-:W-:Y:S02]  /*20c0*/  LEA R106, P4, R10, R52, 0x1 ;  /* 0x000000340a6a7211 */ /* 0x000fe400078808ff */
[----:B------:R-:W-:Y:S02]  /*20d0*/  LEA.HI.X.SX32 R109, R9, R90, 0x1, P3 ;  /* 0x0000005a096d7211 */ /* 0x000fe400018f0eff */
[----:B------:R-:W-:Y:S02]  /*20e0*/  LEA R102, P3, R12, R52, 0x1 ;  /* 0x000000340c667211 */ /* 0x000fe400078608ff */
[----:B------:R-:W-:Y:S02]  /*20f0*/  LEA R9, R88, R8, 0x1 ;  /* 0x0000000858097211 */ /* 0x000fe400078e08ff */
[----:B------:R-:W-:Y:S02]  /*2100*/  LEA.HI.X.SX32 R107, R10, R90, 0x1, P4 ;  /* 0x0000005a0a6b7211 */ /* 0x000fe400020f0eff */
[----:B------:R-:W-:-:S02]  /*2110*/  LEA R104, P1, R11, R52, 0x1 ;  /* 0x000000340b687211 */ /* 0x000fc400078208ff */
[----:B------:R-:W-:Y:S02]  /*2120*/  LEA R100, P4, R13, R52, 0x1 ;  /* 0x000000340d647211 */ /* 0x000fe400078808ff */
[----:B------:R-:W-:Y:S01]  /*2130*/  LEA.HI.X.SX32 R103, R12, R90, 0x1, P3 ;  /* 0x0000005a0c677211 */ /* 0x000fe200018f0eff */
[----:B------:R-:W-:Y:S01]  /*2140*/  IMAD R10, R88, 0x2, R9 ;  /* 0x00000002580a7824 */ /* 0x000fe200078e0209 */
[----:B------:R-:W-:Y:S02]  /*2150*/  LEA R84, P3, R4, R52, 0x1 ;  /* 0x0000003404547211 */ /* 0x000fe400078608ff */
[-C--:B------:R-:W-:Y:S02]  /*2160*/  LEA.HI.X.SX32 R105, R11, R90.reuse, 0x1, P1 ;  /* 0x0000005a0b697211 */ /* 0x080fe400008f0eff */
[----:B------:R-:W-:Y:S02]  /*2170*/  LEA.HI.X.SX32 R101, R13, R90, 0x1, P4 ;  /* 0x0000005a0d657211 */ /* 0x000fe400020f0eff */
[----:B------:R-:W-:-:S02]  /*2180*/  LEA R98, P1, R14, R52, 0x1 ;  /* 0x000000340e627211 */ /* 0x000fc400078208ff */
[C---:B------:R-:W-:Y:S02]  /*2190*/  LEA R82, P4, R5.reuse, R52, 0x1 ;  /* 0x0000003405527211 */ /* 0x040fe400078808ff */
[-C--:B------:R-:W-:Y:S01]  /*21a0*/  LEA.HI.X.SX32 R85, R4, R90.reuse, 0x1, P3 ;  /* 0x0000005a04557211 */ /* 0x080fe200018f0eff */
[----:B------:R-:W-:Y:S01]  /*21b0*/  IMAD R4, R88, 0x2, R10 ;  /* 0x0000000258047824 */ /* 0x000fe200078e020a */
[-C--:B------:R-:W-:Y:S02]  /*21c0*/  LEA.HI.X.SX32 R99, R14, R90.reuse, 0x1, P1 ;  /* 0x0000005a0e637211 */ /* 0x080fe400008f0eff */
[----:B------:R-:W-:Y:S01]  /*21d0*/  LEA.HI.X.SX32 R83, R5, R90, 0x1, P4 ;  /* 0x0000005a05537211 */ /* 0x000fe200020f0eff */
[----:B------:R-:W-:Y:S01]  /*21e0*/  IMAD R5, R88, 0x2, R4 ;  /* 0x0000000258057824 */ /* 0x000fe200078e0204 */
[-C--:B------:R-:W-:Y:S02]  /*21f0*/  LEA R80, P1, R6, R52.reuse, 0x1 ;  /* 0x0000003406507211 */ /* 0x080fe400078208ff */
[----:B------:R-:W-:-:S02]  /*2200*/  LEA R78, P3, R7, R52, 0x1 ;  /* 0x00000034074e7211 */ /* 0x000fc400078608ff */
[----:B------:R-:W-:Y:S01]  /*2210*/  LEA.HI.X.SX32 R81, R6, R90, 0x1, P1 ;  /* 0x0000005a06517211 */ /* 0x000fe200008f0eff */
[----:B------:R-:W-:Y:S01]  /*2220*/  IMAD R6, R88, 0x2, R5 ;  /* 0x0000000258067824 */ /* 0x000fe200078e0205 */
[----:B------:R-:W-:Y:S02]  /*2230*/  LEA R76, P4, R8, R52, 0x1 ;  /* 0x00000034084c7211 */ /* 0x000fe400078808ff */
[-C--:B------:R-:W-:Y:S01]  /*2240*/  LEA.HI.X.SX32 R79, R7, R90.reuse, 0x1, P3 ;  /* 0x0000005a074f7211 */ /* 0x080fe200018f0eff */
[----:B------:R-:W-:Y:S01]  /*2250*/  IMAD R7, R88, 0x2, R6 ;  /* 0x0000000258077824 */ /* 0x000fe200078e0206 */
[----:B------:R-:W-:-:S03]  /*2260*/  LEA.HI.X.SX32 R77, R8, R90, 0x1, P4 ;  /* 0x0000005a084d7211 */ /* 0x000fc600020f0eff */
[----:B------:R-:W-:Y:S01]  /*2270*/  IMAD R8, R88, 0x2, R7 ;  /* 0x0000000258087824 */ /* 0x000fe200078e0207 */
[----:B------:R-:W-:-:S03]  /*2280*/  LEA R74, P3, R9, R52, 0x1 ;  /* 0x00000034094a7211 */ /* 0x000fc600078608ff */
[----:B------:R-:W-:Y:S01]  /*2290*/  IMAD R39, R88, 0x2, R8 ;  /* 0x0000000258277824 */ /* 0x000fe200078e0208 */
[----:B------:R-:W-:Y:S01]  /*22a0*/  STS.U16 [R57+UR11+0x2a00], R18 ;  /* 0x002a001239007988 */ /* 0x000fe2000800040b */
[----:B------:R-:W-:Y:S02]  /*22b0*/  LEA R72, P4, R10, R52, 0x1 ;  /* 0x000000340a487211 */ /* 0x000fe400078808ff */
[----:B------:R-:W-:Y:S01]  /*22c0*/  ISETP.EQ.U32.AND P1, PT, RZ, UR18, P0 ;  /* 0x00000012ff007c0c */ /* 0x000fe20008722070 */
[----:B------:R-:W-:Y:S01]  /*22d0*/  STS.U16 [R57+UR11+0x2e00], R22 ;  /* 0x002e001639007988 */ /* 0x000fe2000800040b */
[----:B------:R-:W-:Y:S02]  /*22e0*/  LEA.HI.X.SX32 R75, R9, R90, 0x1, P3 ;  /* 0x0000005a094b7211 */ /* 0x000fe400018f0eff */
[----:B------:R-:W-:Y:S01]  /*22f0*/  LEA R70, P3, R4, R52, 0x1 ;  /* 0x0000003404467211 */ /* 0x000fe200078608ff */
[----:B------:R-:W-:Y:S04]  /*2300*/  STS.U16 [R57+UR11+0x3200], R26 ;  /* 0x0032001a39007988 */ /* 0x000fe8000800040b */
[----:B------:R-:W-:Y:S04]  /*2310*/  STS.U16 [R57+UR11+0x3600], R30 ;  /* 0x0036001e39007988 */ /* 0x000fe8000800040b */
[----:B------:R-:W-:Y:S04]  /*2320*/  STS.U16 [R57+UR11+0x3a00], R34 ;  /* 0x003a002239007988 */ /* 0x000fe8000800040b */
[----:B------:R-:W-:Y:S01]  /*2330*/  STS.U16 [R57+UR11+0x3e00], R40 ;  /* 0x003e002839007988 */ /* 0x000fe2000800040b */
[----:B------:R-:W-:-:S03]  /*2340*/  LEA.HI.X.SX32 R73, R10, R90, 0x1, P4 ;  /* 0x0000005a0a497211 */ /* 0x000fc600020f0eff */
[----:B------:R2:W-:Y:S01]  /*2350*/  STS.U16 [R56+UR11+0x3f00], R41 ;  /* 0x003f002938007988 */ /* 0x0005e2000800040b */
[C---:B------:R-:W-:Y:S02]  /*2360*/  LEA R68, P4, R5.reuse, R52, 0x1 ;  /* 0x0000003405447211 */ /* 0x040fe400078808ff */
[----:B------:R-:W-:Y:S02]  /*2370*/  LEA.HI.X.SX32 R71, R4, R90, 0x1, P3 ;  /* 0x0000005a04477211 */ /* 0x000fe400018f0eff */
[----:B------:R-:W-:Y:S02]  /*2380*/  LEA R66, P3, R6, R52, 0x1 ;  /* 0x0000003406427211 */ /* 0x000fe400078608ff */
[----:B--2---:R-:W-:Y:S01]  /*2390*/  LEA R41, R88, R39, 0x1 ;  /* 0x0000002758297211 */ /* 0x004fe200078e08ff */
[----:B------:R0:W-:Y:S01]  /*23a0*/  STS.U16 [R56+UR11+0x2300], R15 ;  /* 0x0023000f38007988 */ /* 0x0001e2000800040b */
[----:B------:R-:W-:-:S03]  /*23b0*/  LEA.HI.X.SX32 R69, R5, R90, 0x1, P4 ;  /* 0x0000005a05457211 */ /* 0x000fc600020f0eff */
[----:B------:R-:W-:Y:S01]  /*23c0*/  IMAD R43, R88, 0x2, R41 ;  /* 0x00000002582b7824 */ /* 0x000fe200078e0229 */
[----:B------:R0:W-:Y:S01]  /*23d0*/  STS.U16 [R56+UR11+0x2700], R17 ;  /* 0x0027001138007988 */ /* 0x0001e2000800040b */
[C---:B------:R-:W-:Y:S02]  /*23e0*/  LEA R64, P4, R7.reuse, R52, 0x1 ;  /* 0x0000003407407211 */ /* 0x040fe400078808ff */
[----:B------:R-:W-:Y:S01]  /*23f0*/  LEA.HI.X.SX32 R67, R6, R90, 0x1, P3 ;  /* 0x0000005a06437211 */ /* 0x000fe200018f0eff */
[----:B------:R0:W-:Y:S01]  /*2400*/  STS.U16 [R56+UR11+0x2b00], R19 ;  /* 0x002b001338007988 */ /* 0x0001e2000800040b */
[----:B------:R-:W-:Y:S01]  /*2410*/  LEA R62, P3, R8, R52, 0x1 ;  /* 0x00000034083e7211 */ /* 0x000fe200078608ff */
[C---:B------:R-:W-:Y:S02]  /*2420*/  IMAD R45, R88.reuse, 0x2, R43 ;  /* 0x00000002582d7824 */ /* 0x040fe400078e022b */
[----:B------:R0:W-:Y:S04]  /*2430*/  STS.U16 [R56+UR11+0x2f00], R23 ;  /* 0x002f001738007988 */ /* 0x0001e8000800040b */
[----:B------:R0:W-:Y:S04]  /*2440*/  STS.U16 [R56+UR11+0x3300], R27 ;  /* 0x0033001b38007988 */ /* 0x0001e8000800040b */
[----:B------:R0:W-:Y:S04]  /*2450*/  STS.U16 [R56+UR11+0x3700], R31 ;  /* 0x0037001f38007988 */ /* 0x0001e8000800040b */
[----:B------:R0:W-:Y:S01]  /*2460*/  STS.U16 [R56+UR11+0x3b00], R35 ;  /* 0x003b002338007988 */ /* 0x0001e2000800040b */
[----:B-1----:R1:W-:Y:S06]  /*2470*/  MEMBAR.ALL.CTA ;  /* 0x0000000000007992 */ /* 0x0023ec0000008000 */
[----:B-1----:R-:W-:Y:S04]  /*2480*/  FENCE.VIEW.ASYNC.S ;  /* 0x00000000000073c6 */ /* 0x002fe80000000000 */
[----:B------:R-:W1:Y:S02]  /*2490*/  FENCE.VIEW.ASYNC.S ;  /* 0x00000000000073c6 */ /* 0x000e640000000000 */
[----:B-1----:R0:W1:Y:S01]  /*24a0*/  @!UP0 SYNCS.EXCH.64 URZ, [UR11+0x4000], UR4 ;  /* 0x004000040bff85b2 */ /* 0x0020620008000100 */
[----:B------:R-:W-:Y:S01]  /*24b0*/  LEA.HI.X.SX32 R65, R7, R90, 0x1, P4 ;  /* 0x0000005a07417211 */ /* 0x000fe200020f0eff */
[----:B------:R-:W-:Y:S01]  /*24c0*/  IMAD R47, R88, 0x2, R45 ;  /* 0x00000002582f7824 */ /* 0x000fe200078e022d */
[----:B-1----:R-:W-:Y:S01]  /*24d0*/  BAR.SYNC.DEFER_BLOCKING 0x0 ;  /* 0x0000000000007b1d */ /* 0x002fe20000010000 */
[----:B------:R-:W-:-:S02]  /*24e0*/  LEA R60, P4, R39, R52, 0x1 ;  /* 0x00000034273c7211 */ /* 0x000fc400078808ff */
[----:B------:R-:W-:-:S03]  /*24f0*/  LEA.HI.X.SX32 R63, R8, R90, 0x1, P3 ;  /* 0x0000005a083f7211 */ /* 0x000fc600018f0eff */
[----:B0-----:R-:W-:Y:S08]  /*2500*/  @!P1 BRA `(.L_x_6) ;  /* 0x0000000000849947 */ /* 0x001ff00003800000 */
[----:B------:R-:W-:Y:S02]  /*2510*/  UIADD3 UR4, UPT, UPT, UR11, 0x2000, URZ ;  /* 0x000020000b047890 */ /* 0x000fe4000fffe0ff */
[----:B------:R-:W-:Y:S02]  /*2520*/  USHF.R.U32.HI UR8, URZ, 0x4, UR11 ;  /* 0x00000004ff087899 */ /* 0x000fe4000801160b */
[----:B------:R-:W-:Y:S02]  /*2530*/  USHF.R.U32.HI UR4, URZ, 0x4, UR4 ;  /* 0x00000004ff047899 */ /* 0x000fe40008011604 */
[----:B------:R-:W-:Y:S02]  /*2540*/  USGXT.U32 UR8, UR8, 0xe ;  /* 0x0000000e0808789a */ /* 0x000fe40008000000 */
[----:B------:R-:W-:Y:S02]  /*2550*/  USGXT.U32 UR16, UR4, 0xe ;  /* 0x0000000e0410789a */ /* 0x000fe40008000000 */
[----:B------:R-:W-:-:S02]  /*2560*/  UIADD3 UR32, UP0, UPT, UR8, 0x80, URZ ;  /* 0x0000008008207890 */ /* 0x000fc4000ff1e0ff */
[----:B------:R-:W-:Y:S01]  /*2570*/  UIADD3 UR34, UP3, UPT, UR16, 0x2, URZ ;  /* 0x0000000210227890 */ /* 0x000fe2000ff7e0ff */
[----:B------:R-:W-:Y:S01]  /*2580*/  UMOV UR4, URZ ;  /* 0x000000ff00047c82 */ /* 0x000fe20008000000 */
[----:B------:R-:W-:Y:S01]  /*2590*/  UMOV UR38, 0x0 ;  /* 0x0000000000267882 */ /* 0x000fe20000000000 */
[----:B------:R-:W-:Y:S02]  /*25a0*/  UIADD3.X UR33, UPT, UPT, UR4, 0x40004040, URZ, UP0, !UPT ;  /* 0x4000404004217890 */ /* 0x000fe400087fe4ff */
[----:B------:R-:W-:Y:S02]  /*25b0*/  UIADD3.X UR35, UPT, UPT, UR4, 0x40004040, URZ, UP3, !UPT ;  /* 0x4000404004237890 */ /* 0x000fe40009ffe4ff */
[----:B------:R-:W-:Y:S02]  /*25c0*/  UIADD3.64 UR22, UPT, UPT, UR32, 0x80, URZ ;  /* 0x0000008020167897 */ /* 0x000fe4000fffe0ff */
[----:B------:R-:W-:Y:S02]  /*25d0*/  UIADD3.64 UR24, UPT, UPT, UR34, 0x2, URZ ;  /* 0x0000000222187897 */ /* 0x000fe4000fffe0ff */
[----:B------:R-:W-:-:S02]  /*25e0*/  UIADD3.64 UR26, UPT, UPT, UR32, 0x100, URZ ;  /* 0x00000100201a7897 */ /* 0x000fc4000fffe0ff */
[----:B------:R-:W-:Y:S01]  /*25f0*/  UIADD3.64 UR28, UPT, UPT, UR34, 0x4, URZ ;  /* 0x00000004221c7897 */ /* 0x000fe2000fffe0ff */
[----:B------:R-:W-:Y:S01]  /*2600*/  UMOV UR39, 0x4108490 ;  /* 0x0410849000277882 */ /* 0x000fe20000000000 */
[----:B------:R-:W-:Y:S01]  /*2610*/  UMOV UR9, 0x40004040 ;  /* 0x4000404000097882 */ /* 0x000fe20000000000 */
[----:B------:R-:W-:Y:S01]  /*2620*/  UMOV UR17, 0x40004040 ;  /* 0x4000404000117882 */ /* 0x000fe20000000000 */
[----:B------:R-:W-:Y:S01]  /*2630*/  UMOV UR40, 0x0 ;  /* 0x0000000000287882 */ /* 0x000fe20000000000 */
[----:B------:R-:W-:Y:S01]  /*2640*/  UMOV UR41, 0x4108490 ;  /* 0x0410849000297882 */ /* 0x000fe20000000000 */
[----:B------:R-:W-:Y:S01]  /*2650*/  UMOV UR42, 0x0 ;  /* 0x00000000002a7882 */ /* 0x000fe20000000000 */
[----:B------:R-:W-:Y:S01]  /*2660*/  UMOV UR43, 0x4108490 ;  /* 0x04108490002b7882 */ /* 0x000fe20000000000 */
[----:B------:R-:W-:Y:S01]  /*2670*/  UMOV UR4, UR6 ;  /* 0x0000000600047c82 */ /* 0x000fe20008000000 */
[----:B------:R-:W-:Y:S01]  /*2680*/  UMOV UR5, URZ ;  /* 0x000000ff00057c82 */ /* 0x000fe20008000000 */
[----:B------:R0:W-:Y:S01]  /*2690*/  UTCHMMA gdesc[UR8], gdesc[UR16], tmem[UR20], tmem[UR38], idesc[UR39], !UPT ;  /* 0x00ff2610080075ea */ /* 0x0001e2000f800014 */
[----:B------:R-:W-:Y:S01]  /*26a0*/  UMOV UR44, 0x0 ;  /* 0x00000000002c7882 */ /* 0x000fe20000000000 */
[----:B------:R-:W-:Y:S01]  /*26b0*/  UMOV UR45, 0x4108490 ;  /* 0x04108490002d7882 */ /* 0x000fe20000000000 */
[----:B------:R0:W-:Y:S01]  /*26c0*/  UTCHMMA gdesc[UR32], gdesc[UR34], tmem[UR20], tmem[UR40], idesc[UR41], UPT ;  /* 0x00ff2822200075ea */ /* 0x0001e2000b800014 */
[----:B------:R-:W-:Y:S01]  /*26d0*/  UMOV UR4, UR4 ;  /* 0x0000000400047c82 */ /* 0x000fe20008000000 */
[----:B------:R0:W-:Y:S01]  /*26e0*/  UTCHMMA gdesc[UR22], gdesc[UR24], tmem[UR20], tmem[UR42], idesc[UR43], UPT ;  /* 0x00ff2a18160075ea */ /* 0x0001e2000b800014 */
[----:B------:R0:W-:Y:S01]  /*26f0*/  UTCHMMA gdesc[UR26], gdesc[UR28], tmem[UR20], tmem[UR44], idesc[UR45], UPT ;  /* 0x00ff2c1c1a0075ea */ /* 0x0001e2000b800014 */
[----:B------:R0:W-:Y:S01]  /*2700*/  UTCBAR [UR4], URZ ;  /* 0x000000ff040073e9 */ /* 0x0001e200080000ff */
[----:B------:R-:W-:Y:S01]  /*2710*/  NOP ;  /* 0x0000000000007918 */ /* 0x000fe20000000000 */
.L_x_6:
[----:B------:R-:W-:Y:S05]  /*2720*/  @!P0 BRA `(.L_x_7) ;  /* 0x0000000000088947 */ /* 0x000fea0003800000 */
[----:B------:R-:W1:Y:S02]  /*2730*/  SYNCS.PHASECHK.TRANS64.TRYWAIT P3, [UR11+0x4000], RZ ;  /* 0x004000ffff0075a7 */ /* 0x000e64000806110b */
[----:B-1----:R-:W-:Y:S05]  /*2740*/  @!P3 BRA `(.L_x_8) ;  /* 0x000000640034b947 */ /* 0x002fea0003800000 */
.L_x_7:
[----:B------:R-:W-:Y:S01]  /*2750*/  BAR.SYNC.DEFER_BLOCKING 0x0 ;  /* 0x0000000000007b1d */ /* 0x000fe20000010000 */
[----:B------:R-:W-:Y:S01]  /*2760*/  LEA R38, P3, R41, R52, 0x1 ;  /* 0x0000003429267211 */ /* 0x000fe200078608ff */
[C---:B------:R-:W-:Y:S01]  /*2770*/  IMAD R49, R88.reuse, 0x2, R47 ;  /* 0x0000000258317824 */ /* 0x040fe200078e022f */
[----:B------:R-:W-:Y:S01]  /*2780*/  LEA.HI.X.SX32 R61, R39, R90, 0x1, P4 ;  /* 0x0000005a273d7211 */ /* 0x000fe200020f0eff */
[----:B------:R-:W-:Y:S01]  /*2790*/  VIADD R87, R55, 0x5 ;  /* 0x0000000537577836 */ /* 0x000fe20000000000 */
[----:B------:R-:W-:Y:S01]  /*27a0*/  LEA R40, P4, R43, R52, 0x1 ;  /* 0x000000342b287211 */ /* 0x000fe200078808ff */
[C---:B------:R-:W-:Y:S01]  /*27b0*/  IMAD R51, R88.reuse, 0x2, R49 ;  /* 0x0000000258337824 */ /* 0x040fe200078e0231 */
[----:B------:R-:W-:Y:S01]  /*27c0*/  LEA.HI.X.SX32 R39, R41, R90, 0x1, P3 ;  /* 0x0000005a29277211 */ /* 0x000fe200018f0eff */
[----:B------:R-:W-:Y:S01]  /*27d0*/  LDTM.16dp32bit_t0_t15.x32 R4, tmem[UR15+0x100000] ;  /* 0x1000000f000479ee */ /* 0x000fe20008a80000 */
[----:B------:R-:W1:Y:S01]  /*27e0*/  LDTM.16dp32bit_t16_t31.x32 R4, tmem[UR15+0x100020] ;  /* 0x1000200f000479ee */ /* 0x000e620008aa0000 */
[----:B------:R-:W-:Y:S01]  /*27f0*/  LEA R42, P3, R45, R52, 0x1 ;  /* 0x000000342d2a7211 */ /* 0x000fe200078608ff */
[----:B------:R-:W-:Y:S01]  /*2800*/  IMAD R86, R88, 0x2, R51 ;  /* 0x0000000258567824 */ /* 0x000fe200078e0233 */
[----:B------:R-:W-:Y:S01]  /*2810*/  LEA.HI.X.SX32 R41, R43, R90, 0x1, P4 ;  /* 0x0000005a2b297211 */ /* 0x000fe200020f0eff */
[----:B------:R-:W-:Y:S01]  /*2820*/  VIADD R89, R55, 0x7 ;  /* 0x0000000737597836 */ /* 0x000fe20000000000 */
[----:B------:R-:W-:-:S02]  /*2830*/  LEA R44, P4, R47, R52, 0x1 ;  /* 0x000000342f2c7211 */ /* 0x000fc400078808ff */
[----:B------:R-:W-:Y:S02]  /*2840*/  LEA.HI.X.SX32 R43, R45, R90, 0x1, P3 ;  /* 0x0000005a2d2b7211 */ /* 0x000fe400018f0eff */
[----:B------:R-:W-:Y:S02]  /*2850*/  LEA R46, P3, R49, R52, 0x1 ;  /* 0x00000034312e7211 */ /* 0x000fe400078608ff */
[----:B------:R-:W-:Y:S02]  /*2860*/  LEA.HI.X.SX32 R45, R47, R90, 0x1, P4 ;  /* 0x0000005a2f2d7211 */ /* 0x000fe400020f0eff */
[----:B------:R-:W-:Y:S02]  /*2870*/  LEA R48, P4, R51, R52, 0x1 ;  /* 0x0000003433307211 */ /* 0x000fe400078808ff */
[----:B------:R-:W-:Y:S02]  /*2880*/  LEA R88, R88, R86, 0x1 ;  /* 0x0000005658587211 */ /* 0x000fe400078e08ff */
[C---:B------:R-:W-:Y:S01]  /*2890*/  IADD3 R91, PT, PT, R55.reuse, 0x1c, RZ ;  /* 0x0000001c375b7810 */ /* 0x040fe20007ffe0ff */
[----:B------:R-:W-:Y:S01]  /*28a0*/  VIADD R93, R55, 0x1d ;  /* 0x0000001d375d7836 */ /* 0x000fe20000000000 */
[----:B------:R-:W-:Y:S01]  /*28b0*/  LEA.HI.X.SX32 R47, R49, R90, 0x1, P3 ;  /* 0x0000005a312f7211 */ /* 0x000fe200018f0eff */
[C---:B------:R-:W-:Y:S01]  /*28c0*/  VIADD R95, R55.reuse, 0x1e ;  /* 0x0000001e375f7836 */ /* 0x040fe20000000000 */
[----:B------:R-:W-:Y:S01]  /*28d0*/  LEA R50, P3, R86, R52, 0x1 ;  /* 0x0000003456327211 */ /* 0x000fe200078608ff */
[----:B------:R-:W-:Y:S01]  /*28e0*/  VIADD R97, R55, 0x1f ;  /* 0x0000001f37617836 */ /* 0x000fe20000000000 */
[----:B------:R-:W-:Y:S01]  /*28f0*/  LEA.HI.X.SX32 R49, R51, R90, 0x1, P4 ;  /* 0x0000005a33317211 */ /* 0x000fe200020f0eff */
[----:B-1----:R-:W-:Y:S01]  /*2900*/  FMUL R6, R6, UR19 ;  /* 0x0000001306067c20 */ /* 0x002fe20008400000 */
[----:B------:R-:W-:Y:S01]  /*2910*/  LEA R52, P4, R88, R52, 0x1 ;  /* 0x0000003458347211 */ /* 0x000fe200078808ff */
[----:B------:R-:W-:Y:S01]  /*2920*/  FMUL R177, R7, UR19 ;  /* 0x0000001307b17c20 */ /* 0x000fe20008400000 */
[-C--:B------:R-:W-:Y:S01]  /*2930*/  LEA.HI.X.SX32 R51, R86, R90.reuse, 0x1, P3 ;  /* 0x0000005a56337211 */ /* 0x080fe200018f0eff */
[----:B------:R-:W-:Y:S01]  /*2940*/  FMUL R9, R9, UR19 ;  /* 0x0000001309097c20 */ /* 0x000fe20008400000 */
[----:B------:R-:W-:Y:S01]  /*2950*/  ISETP.GE.AND P3, PT, R54, R53, PT ;  /* 0x000000353600720c */ /* 0x000fe20003f66270 */
[----:B------:R-:W-:Y:S01]  /*2960*/  FMUL R11, R11, UR19 ;  /* 0x000000130b0b7c20 */ /* 0x000fe20008400000 */
[----:B------:R-:W-:Y:S01]  /*2970*/  LEA.HI.X.SX32 R53, R88, R90, 0x1, P4 ;  /* 0x0000005a58357211 */ /* 0x000fe200020f0eff */
[----:B------:R-:W-:Y:S01]  /*2980*/  FMUL R13, R13, UR19 ;  /* 0x000000130d0d7c20 */ /* 0x000fe20008400000 */
[----:B------:R-:W-:Y:S01]  /*2990*/  ISETP.GE.AND P4, PT, R54, R87, PT ;  /* 0x000000573600720c */ /* 0x000fe20003f86270 */
[----:B------:R-:W-:Y:S01]  /*29a0*/  VIADD R87, R55, 0x6 ;  /* 0x0000000637577836 */ /* 0x000fe20000000000 */
[----:B------:R-:W-:Y:S01]  /*29b0*/  FSEL R7, R6, -INF , P5 ;  /* 0xff80000006077808 */ /* 0x000fe20002800000 */
[----:B------:R-:W-:Y:S01]  /*29c0*/  FMUL R6, R8, UR19 ;  /* 0x0000001308067c20 */ /* 0x000fe20008400000 */
[----:B------:R-:W-:Y:S01]  /*29d0*/  FSEL R177, R177, -INF , P2 ;  /* 0xff800000b1b17808 */ /* 0x000fe20001000000 */
[----:B------:R-:W-:Y:S01]  /*29e0*/  FMUL R8, R10, UR19 ;  /* 0x000000130a087c20 */ /* 0x000fe20008400000 */
[C---:B------:R-:W-:Y:S01]  /*29f0*/  ISETP.GE.AND P5, PT, R54.reuse, R87, PT ;  /* 0x000000573600720c */ /* 0x040fe20003fa6270 */
[C---:B------:R-:W-:Y:S01]  /*2a00*/  VIADD R87, R55.reuse, 0x8 ;  /* 0x0000000837577836 */ /* 0x040fe20000000000 */
[----:B------:R-:W-:Y:S01]  /*2a10*/  ISETP.GE.AND P2, PT, R54, R89, PT ;  /* 0x000000593600720c */ /* 0x000fe20003f46270 */
[C---:B------:R-:W-:Y:S01]  /*2a20*/  VIADD R89, R55.reuse, 0x9 ;  /* 0x0000000937597836 */ /* 0x040fe20000000000 */
[----:B------:R-:W-:Y:S01]  /*2a30*/  FSEL R6, R6, -INF , P3 ;  /* 0xff80000006067808 */ /* 0x000fe20001800000 */
[----:B------:R-:W-:Y:S01]  /*2a40*/  FMUL R10, R12, UR19 ;  /* 0x000000130c0a7c20 */ /* 0x000fe20008400000 */
[----:B------:R-:W-:Y:S01]  /*2a50*/  ISETP.GE.AND P3, PT, R54, R87, PT ;  /* 0x000000573600720c */ /* 0x000fe20003f66270 */
[----:B------:R-:W-:Y:S01]  /*2a60*/  VIADD R87, R55, 0xa ;  /* 0x0000000a37577836 */ /* 0x000fe20000000000 */
[----:B------:R-:W-:Y:S01]  /*2a70*/  FSEL R9, R9, -INF , P4 ;  /* 0xff80000009097808 */ /* 0x000fe20002000000 */
[----:B------:R-:W-:Y:S01]  /*2a80*/  FMUL R12, R14, UR19 ;  /* 0x000000130e0c7c20 */ /* 0x000fe20008400000 */
[----:B------:R-:W-:Y:S01]  /*2a90*/  ISETP.GE.AND P4, PT, R54, R89, PT ;  /* 0x000000593600720c */ /* 0x000fe20003f86270 */
[----:B------:R-:W-:Y:S01]  /*2aa0*/  VIADD R89, R55, 0xb ;  /* 0x0000000b37597836 */ /* 0x000fe20000000000 */
[----:B------:R-:W-:Y:S01]  /*2ab0*/  FSEL R8, R8, -INF , P5 ;  /* 0xff80000008087808 */ /* 0x000fe20002800000 */
[----:B------:R-:W-:Y:S01]  /*2ac0*/  FMUL R15, R15, UR19 ;  /* 0x000000130f0f7c20 */ /* 0x000fe20008400000 */
[----:B------:R-:W-:Y:S01]  /*2ad0*/  ISETP.GE.AND P5, PT, R54, R87, PT ;  /* 0x000000573600720c */ /* 0x000fe20003fa6270 */
[----:B------:R-:W-:Y:S01]  /*2ae0*/  FMUL R14, R16, UR19 ;  /* 0x00000013100e7c20 */ /* 0x000fe20008400000 */
[----:B------:R-:W-:Y:S01]  /*2af0*/  IADD3 R87, PT, PT, R55, 0xc, RZ ;  /* 0x0000000c37577810 */ /* 0x000fe20007ffe0ff */
[----:B------:R-:W-:Y:S01]  /*2b00*/  FMUL R17, R17, UR19 ;  /* 0x0000001311117c20 */ /* 0x000fe20008400000 */
[----:B------:R-:W-:Y:S01]  /*2b10*/  FSEL R11, R11, -INF , P2 ;  /* 0xff8000000b0b7808 */ /* 0x000fe20001000000 */
[----:B------:R-:W-:Y:S01]  /*2b20*/  FMUL R16, R18, UR19 ;  /* 0x0000001312107c20 */ /* 0x000fe20008400000 */
[----:B------:R-:W-:Y:S01]  /*2b30*/  FSEL R10, R10, -INF , P3 ;  /* 0xff8000000a0a7808 */ /* 0x000fe20001800000 */
[----:B------:R-:W-:Y:S01]  /*2b40*/  FMUL R18, R20, UR19 ;  /* 0x0000001314127c20 */ /* 0x000fe20008400000 */
[C---:B------:R-:W-:Y:S01]  /*2b50*/  ISETP.GE.AND P2, PT, R54.reuse, R89, PT ;  /* 0x000000593600720c */ /* 0x040fe20003f46270 */
[C---:B------:R-:W-:Y:S01]  /*2b60*/  VIADD R89, R55.reuse, 0xd ;  /* 0x0000000d37597836 */ /* 0x040fe20000000000 */
[----:B------:R-:W-:Y:S01]  /*2b70*/  ISETP.GE.AND P3, PT, R54, R87, PT ;  /* 0x000000573600720c */ /* 0x000fe20003f66270 */
[----:B------:R-:W-:Y:S01]  /*2b80*/  VIADD R87, R55, 0xe ;  /* 0x0000000e37577836 */ /* 0x000fe20000000000 */
[----:B------:R-:W-:Y:S01]  /*2b90*/  FSEL R13, R13, -INF , P4 ;  /* 0xff8000000d0d7808 */ /* 0x000fe20002000000 */
[----:B------:R-:W-:Y:S01]  /*2ba0*/  FMUL R205, R21, UR19 ;  /* 0x0000001315cd7c20 */ /* 0x000fe20008400000 */
[----:B------:R-:W-:Y:S01]  /*2bb0*/  FSEL R12, R12, -INF , P5 ;  /* 0xff8000000c0c7808 */ /* 0x000fe20002800000 */
[C---:B------:R-:W-:Y:S01]  /*2bc0*/  VIADD R21, R55.reuse, 0x15 ;  /* 0x0000001537157836 */ /* 0x040fe20000000000 */
[C---:B------:R-:W-:Y:S01]  /*2bd0*/  ISETP.GE.AND P4, PT, R54.reuse, R89, PT ;  /* 0x000000593600720c */ /* 0x040fe20003f86270 */
[C---:B------:R-:W-:Y:S01]  /*2be0*/  VIADD R89, R55.reuse, 0xf ;  /* 0x0000000f37597836 */ /* 0x040fe20000000000 */
        /* <DEDUP_REMOVED lines=15> */
[----:B------:R-:W-:Y:S01]  /*2ce0*/  FMUL R19, R19, UR19 ;  /* 0x0000001313137c20 */ /* 0x000fe20008400000 */
[----:B------:R-:W-:Y:S01]  /*2cf0*/  ISETP.GE.AND P5, PT, R54, R87, PT ;  /* 0x000000573600720c */ /* 0x000fe20003fa6270 */
[C---:B------:R-:W-:Y:S01]  /*2d00*/  VIADD R89, R55.reuse, 0x13 ;  /* 0x0000001337597836 */ /* 0x040fe20000000000 */
[----:B------:R-:W-:Y:S01]  /*2d10*/  IADD3 R87, PT, PT, R55, 0x14, RZ ;  /* 0x0000001437577810 */ /* 0x000fe20007ffe0ff */
[----:B------:R-:W-:Y:S01]  /*2d20*/  FMUL R22, R22, UR19 ;  /* 0x0000001316167c20 */ /* 0x000fe20008400000 */
[----:B------:R-:W-:Y:S01]  /*2d30*/  FSEL R18, R18, -INF , P3 ;  /* 0xff80000012127808 */ /* 0x000fe20001800000 */
[----:B------:R-:W-:Y:S01]  /*2d40*/  FMUL R207, R23, UR19 ;  /* 0x0000001317cf7c20 */ /* 0x000fe20008400000 */
[----:B------:R-:W-:Y:S01]  /*2d50*/  FSEL R205, R205, -INF , P4 ;  /* 0xff800000cdcd7808 */ /* 0x000fe20002000000 */
[----:B------:R-:W-:Y:S01]  /*2d60*/  VIADD R23, R55, 0x17 ;  /* 0x0000001737177836 */ /* 0x000fe20000000000 */
[C---:B------:R-:W-:Y:S01]  /*2d70*/  ISETP.GE.AND P3, PT, R54.reuse, R87, PT ;  /* 0x000000573600720c */ /* 0x040fe20003f66270 */
[----:B------:R-:W-:Y:S01]  /*2d80*/  FMUL R209, R27, UR19 ;  /* 0x000000131bd17c20 */ /* 0x000fe20008400000 */
[----:B------:R-:W-:Y:S01]  /*2d90*/  ISETP.GE.AND P4, PT, R54, R21, PT ;  /* 0x000000153600720c */ /* 0x000fe20003f86270 */
[----:B------:R-:W-:Y:S01]  /*2da0*/  VIADD R21, R55, 0x16 ;  /* 0x0000001637157836 */ /* 0x000fe20000000000 */
[----:B------:R-:W-:Y:S01]  /*2db0*/  FSEL R192, R24, -INF , P3 ;  /* 0xff80000018c07808 */ /* 0x000fe20001800000 */
[----:B------:R-:W-:Y:S01]  /*2dc0*/  FMUL R194, R28, UR19 ;  /* 0x000000131cc27c20 */ /* 0x000fe20008400000 */
[----:B------:R-:W-:Y:S01]  /*2dd0*/  FSEL R5, R25, -INF , P4 ;  /* 0xff80000019057808 */ /* 0x000fe20002000000 */
[----:B------:R-:W-:Y:S01]  /*2de0*/  FMUL R196, R29, UR19 ;  /* 0x000000131dc47c20 */ /* 0x000fe20008400000 */
[-C--:B------:R-:W-:Y:S01]  /*2df0*/  ISETP.GE.AND P3, PT, R54, R55.reuse, PT ;  /* 0x000000373600720c */ /* 0x080fe20003f66270 */
[----:B------:R-:W-:Y:S01]  /*2e00*/  FMUL R211, R30, UR19 ;  /* 0x000000131ed37c20 */ /* 0x000fe20008400000 */
[----:B------:R-:W-:Y:S01]  /*2e10*/  ISETP.GT.AND P4, PT, R54, R55, PT ;  /* 0x000000373600720c */ /* 0x000fe20003f84270 */
[----:B------:R-:W-:Y:S01]  /*2e20*/  FMUL R198, R31, UR19 ;  /* 0x000000131fc67c20 */ /* 0x000fe20008400000 */
[----:B------:R-:W-:Y:S01]  /*2e30*/  FSEL R202, R4, -INF , P3 ;  /* 0xff80000004ca7808 */ /* 0x000fe20001800000 */
[----:B------:R-:W-:Y:S01]  /*2e40*/  FMUL R4, R26, UR19 ;  /* 0x000000131a047c20 */ /* 0x000fe20008400000 */
[----:B------:R-:W-:Y:S01]  /*2e50*/  FSEL R219, R20, -INF , P4 ;  /* 0xff80000014db7808 */ /* 0x000fe20002000000 */
[----:B------:R-:W-:Y:S01]  /*2e60*/  FMUL R213, R32, UR19 ;  /* 0x0000001320d57c20 */ /* 0x000fe20008400000 */
[----:B------:R-:W-:Y:S01]  /*2e70*/  FSEL R19, R19, -INF , P2 ;  /* 0xff80000013137808 */ /* 0x000fe20001000000 */
[----:B------:R-:W-:Y:S01]  /*2e80*/  FMUL R215, R33, UR19 ;  /* 0x0000001321d77c20 */ /* 0x000fe20008400000 */
[----:B------:R-:W-:Y:S01]  /*2e90*/  FMNMX3 R87, R202, R219, R7, !PT ;  /* 0x000000dbca577276 */ /* 0x000fe20007800007 */
[----:B------:R-:W-:Y:S01]  /*2ea0*/  FMUL R200, R34, UR19 ;  /* 0x0000001322c87c20 */ /* 0x000fe20008400000 */
[----:B------:R-:W-:Y:S01]  /*2eb0*/  ISETP.GE.AND P2, PT, R54, R89, PT ;  /* 0x000000593600720c */ /* 0x000fe20003f46270 */
[----:B------:R-:W-:Y:S01]  /*2ec0*/  FMUL R217, R35, UR19 ;  /* 0x0000001323d97c20 */ /* 0x000fe20008400000 */
[----:B------:R-:W-:Y:S01]  /*2ed0*/  FMNMX3 R87, R87, R177, R6, !PT ;  /* 0x000000b157577276 */ /* 0x000fe20007800006 */
[----:B------:R-:W1:Y:S01]  /*2ee0*/  @!P6 SYNCS.CCTL.IV [UR11+0x4000] ;  /* 0x00400000ff00e9b1 */ /* 0x000e62000800000b */
[----:B------:R-:W-:Y:S01]  /*2ef0*/  FSEL R86, R22, -INF , P5 ;  /* 0xff80000016567808 */ /* 0x000fe20002800000 */
[----:B------:R-:W-:Y:S01]  /*2f00*/  VIADD R89, R55, 0x1b ;  /* 0x0000001b37597836 */ /* 0x000fe20000000000 */
[----:B------:R-:W-:Y:S01]  /*2f10*/  FMNMX3 R87, R87, R9, R8, !PT ;  /* 0x0000000957577276 */ /* 0x000fe20007800008 */
[----:B------:R-:W-:Y:S01]  /*2f20*/  NOP ;  /* 0x0000000000007918 */ /* 0x000fe20000000000 */
[----:B------:R-:W-:Y:S01]  /*2f30*/  ISETP.GE.AND P5, PT, R54, R21, PT ;  /* 0x000000153600720c */ /* 0x000fe20003fa6270 */
[----:B------:R-:W-:Y:S01]  /*2f40*/  VIADD R21, R55, 0x18 ;  /* 0x0000001837157836 */ /* 0x000fe20000000000 */
[----:B------:R-:W-:-:S02]  /*2f50*/  FMNMX3 R87, R87, R11, R10, !PT ;  /* 0x0000000b57577276 */ /* 0x000fc4000780000a */
[----:B------:R-:W-:Y:S02]  /*2f60*/  FSEL R207, R207, -INF , P2 ;  /* 0xff800000cfcf7808 */ /* 0x000fe40001000000 */
[----:B------:R-:W-:Y:S02]  /*2f70*/  FMNMX3 R87, R87, R13, R12, !PT ;  /* 0x0000000d57577276 */ /* 0x000fe4000780000c */
[C---:B------:R-:W-:Y:S01]  /*2f80*/  ISETP.GE.AND P2, PT, R54.reuse, R23, PT ;  /* 0x000000173600720c */ /* 0x040fe20003f46270 */
[----:B------:R-:W-:Y:S01]  /*2f90*/  VIADD R23, R55, 0x19 ;  /* 0x0000001937177836 */ /* 0x000fe20000000000 */
[----:B------:R-:W-:Y:S02]  /*2fa0*/  FMNMX3 R87, R87, R15, R14, !PT ;  /* 0x0000000f57577276 */ /* 0x000fe4000780000e */
[----:B------:R-:W-:Y:S02]  /*2fb0*/  ISETP.GE.AND P3, PT, R54, R21, PT ;  /* 0x000000153600720c */ /* 0x000fe40003f66270 */
[----:B------:R-:W-:-:S02]  /*2fc0*/  FMNMX3 R88, R87, R17, R16, !PT ;  /* 0x0000001157587276 */ /* 0x000fc40007800010 */
[----:B------:R-:W-:Y:S02]  /*2fd0*/  FSEL R4, R4, -INF , P5 ;  /* 0xff80000004047808 */ /* 0x000fe40002800000 */
[----:B------:R-:W-:Y:S01]  /*2fe0*/  FMNMX3 R88, R88, R19, R18, !PT ;  /* 0x0000001358587276 */ /* 0x000fe20007800012 */
[----:B------:R-:W-:Y:S01]  /*2ff0*/  VIADD R87, R55, 0x1a ;  /* 0x0000001a37577836 */ /* 0x000fe20000000000 */
[----:B------:R-:W-:Y:S02]  /*3000*/  ISETP.GE.AND P4, PT, R54, R23, PT ;  /* 0x000000173600720c */ /* 0x000fe40003f86270 */
[----:B------:R-:W-:Y:S02]  /*3010*/  FMNMX3 R88, R88, R205, R86, !PT ;  /* 0x000000cd58587276 */ /* 0x000fe40007800056 */
[----:B------:R-:W-:Y:S02]  /*3020*/  ISETP.GE.AND P5, PT, R54, R87, PT ;  /* 0x000000573600720c */ /* 0x000fe40003fa6270 */
[----:B------:R-:W-:-:S02]  /*3030*/  FMNMX3 R88, R88, R207, R192, !PT ;  /* 0x000000cf58587276 */ /* 0x000fc400078000c0 */
[----:B------:R-:W-:Y:S02]  /*3040*/  FSEL R209, R209, -INF , P2 ;  /* 0xff800000d1d17808 */ /* 0x000fe40001000000 */
[----:B------:R-:W-:Y:S02]  /*3050*/  FSEL R194, R194, -INF , P3 ;  /* 0xff800000c2c27808 */ /* 0x000fe40001800000 */
[----:B------:R-:W-:Y:S02]  /*3060*/  FMNMX3 R88, R88, R5, R4, !PT ;  /* 0x0000000558587276 */ /* 0x000fe40007800004 */
[C---:B------:R-:W-:Y:S02]  /*3070*/  ISETP.GE.AND P2, PT, R54.reuse, R89, PT ;  /* 0x000000593600720c */ /* 0x040fe40003f46270 */
[----:B------:R-:W-:Y:S02]  /*3080*/  ISETP.GE.AND P3, PT, R54, R91, PT ;  /* 0x0000005b3600720c */ /* 0x000fe40003f66270 */
[----:B------:R-:W-:-:S02]  /*3090*/  FSEL R196, R196, -INF , P4 ;  /* 0xff800000c4c47808 */ /* 0x000fc40002000000 */
[----:B------:R-:W-:Y:S02]  /*30a0*/  FSEL R211, R211, -INF , P5 ;  /* 0xff800000d3d37808 */ /* 0x000fe40002800000 */
[----:B------:R-:W-:Y:S02]  /*30b0*/  FMNMX3 R88, R88, R209, R194, !PT ;  /* 0x000000d158587276 */ /* 0x000fe400078000c2 */
[C---:B------:R-:W-:Y:S02]  /*30c0*/  ISETP.GE.AND P4, PT, R54.reuse, R93, PT ;  /* 0x0000005d3600720c */ /* 0x040fe40003f86270 */
[----:B------:R-:W-:Y:S02]  /*30d0*/  ISETP.GE.AND P5, PT, R54, R95, PT ;  /* 0x0000005f3600720c */ /* 0x000fe40003fa6270 */
[----:B------:R-:W-:Y:S02]  /*30e0*/  FSEL R198, R198, -INF , P2 ;  /* 0xff800000c6c67808 */ /* 0x000fe40001000000 */
[----:B------:R-:W-:-:S02]  /*30f0*/  FSEL R213, R213, -INF , P3 ;  /* 0xff800000d5d57808 */ /* 0x000fc40001800000 */
[----:B------:R-:W-:Y:S02]  /*3100*/  FMNMX3 R88, R88, R196, R211, !PT ;  /* 0x000000c458587276 */ /* 0x000fe400078000d3 */
[----:B------:R-:W-:Y:S02]  /*3110*/  ISETP.GE.AND P2, PT, R54, R97, PT ;  /* 0x000000613600720c */ /* 0x000fe40003f46270 */
[----:B------:R-:W-:Y:S02]  /*3120*/  FSEL R215, R215, -INF , P4 ;  /* 0xff800000d7d77808 */ /* 0x000fe40002000000 */
[----:B------:R-:W-:Y:S02]  /*3130*/  FSEL R200, R200, -INF , P5 ;  /* 0xff800000c8c87808 */ /* 0x000fe40002800000 */
[----:B------:R-:W-:Y:S02]  /*3140*/  FMNMX3 R88, R88, R198, R213, !PT ;  /* 0x000000c658587276 */ /* 0x000fe400078000d5 */
[----:B------:R-:W-:-:S02]  /*3150*/  FSEL R217, R217, -INF , P2 ;  /* 0xff800000d9d97808 */ /* 0x000fc40001000000 */
[----:B------:R-:W-:Y:S02]  /*3160*/  FMNMX3 R88, R88, R215, R200, !PT ;  /* 0x000000d758587276 */ /* 0x000fe400078000c8 */
[----:B------:R-:W-:Y:S02]  /*3170*/  PRMT R20, RZ, 0x7610, R20 ;  /* 0x00007610ff147816 */ /* 0x000fe40000000014 */
[----:B------:R-:W-:Y:S02]  /*3180*/  FMNMX R204, R217, R88, !PT ;  /* 0x00000058d9cc7209 */ /* 0x000fe40007800000 */
[----:B------:R-:W-:Y:S02]  /*3190*/  PRMT R22, RZ, 0x7610, R22 ;  /* 0x00007610ff167816 */ /* 0x000fe40000000016 */
[----:B------:R-:W-:Y:S01]  /*31a0*/  PRMT R24, RZ, 0x7610, R24 ;  /* 0x00007610ff187816 */ /* 0x000fe20000000018 */
[----:B------:R-:W2:Y:S01]  /*31b0*/  SHFL.BFLY PT, R221, R204, 0x10, 0x1f ;  /* 0x0e001f00ccdd7f89 */ /* 0x000ea200000e0000 */
[----:B------:R-:W-:-:S02]  /*31c0*/  PRMT R26, RZ, 0x7610, R26 ;  /* 0x00007610ff1a7816 */ /* 0x000fc4000000001a */
[----:B------:R-:W-:Y:S01]  /*31d0*/  PRMT R28, RZ, 0x7610, R28 ;  /* 0x00007610ff1c7816 */ /* 0x000fe2000000001c */
[----:B------:R3:W5:Y:S01]  /*31e0*/  @P0 LDG.E.U16 R20, desc[UR30][R118.64] ;  /* 0x0000001e76140981 */ /* 0x000762000c1e1500 */
[----:B------:R-:W-:Y:S02]  /*31f0*/  PRMT R30, RZ, 0x7610, R30 ;  /* 0x00007610ff1e7816 */ /* 0x000fe4000000001e */
[----:B------:R-:W-:Y:S01]  /*3200*/  PRMT R32, RZ, 0x7610, R32 ;  /* 0x00007610ff207816 */ /* 0x000fe20000000020 */
[----:B------:R3:W5:Y:S01]  /*3210*/  @P0 LDG.E.U16 R22, desc[UR30][R110.64] ;  /* 0x0000001e6e160981 */ /* 0x000762000c1e1500 */
[----:B------:R-:W-:Y:S02]  /*3220*/  PRMT R34, RZ, 0x7610, R34 ;  /* 0x00007610ff227816 */ /* 0x000fe40000000022 */
[----:B------:R-:W-:Y:S01]  /*3230*/  PRMT R21, RZ, 0x7610, R21 ;  /* 0x00007610ff157816 */ /* 0x000fe20000000015 */
[----:B------:R3:W5:Y:S01]  /*3240*/  @P0 LDG.E.U16 R24, desc[UR30][R102.64] ;  /* 0x0000001e66180981 */ /* 0x000762000c1e1500 */
        /* <DEDUP_REMOVED lines=9> */
[----:B--2---:R-:W-:-:S02]  /*32e0*/  FMNMX3 R88, R204, -INF , R221, !PT ;  /* 0xff800000cc587876 */ /* 0x004fc400078000dd */
[----:B------:R-:W-:Y:S01]  /*32f0*/  PRMT R35, RZ, 0x7610, R35 ;  /* 0x00007610ff237816 */ /* 0x000fe20000000023 */
[----:B------:R3:W5:Y:S01]  /*3300*/  @P0 LDG.E.U16 R32, desc[UR30][R38.64] ;  /* 0x0000001e26200981 */ /* 0x000762000c1e1500 */
[----:B------:R-:W-:Y:S01]  /*3310*/  PRMT R90, RZ, 0x7610, R90 ;  /* 0x00007610ff5a7816 */ /* 0x000fe2000000005a */
[--C-:B------:R-:W-:Y:S01]  /*3320*/  FADD R204, R6, -R88.reuse ;  /* 0x8000005806cc7221 */ /* 0x100fe20000000000 */
[--C-:B------:R-:W-:Y:S01]  /*3330*/  FADD R206, R7, -R88.reuse ;  /* 0x8000005807ce7221 */ /* 0x100fe20000000000 */
[--C-:B------:R-:W-:Y:S01]  /*3340*/  FADD R202, R202, -R88.reuse ;  /* 0x80000058caca7221 */ /* 0x100fe20000000000 */
[--C-:B------:R-:W-:Y:S01]  /*3350*/  FADD R219, R219, -R88.reuse ;  /* 0x80000058dbdb7221 */ /* 0x100fe20000000000 */
[----:B------:R-:W-:Y:S01]  /*3360*/  FMUL R210, R204, 1.4426950216293334961 ;  /* 0x3fb8aa3bccd27820 */ /* 0x000fe20000400000 */
[--C-:B------:R-:W-:Y:S01]  /*3370*/  FADD R204, R9, -R88.reuse ;  /* 0x8000005809cc7221 */ /* 0x100fe20000000000 */
[--C-:B------:R-:W-:Y:S01]  /*3380*/  FADD R5, R5, -R88.reuse ;  /* 0x8000005805057221 */ /* 0x100fe20000000000 */
[--C-:B------:R-:W-:Y:S01]  /*3390*/  FADD R205, R205, -R88.reuse ;  /* 0x80000058cdcd7221 */ /* 0x100fe20000000000 */
[--C-:B------:R-:W-:Y:S01]  /*33a0*/  FADD R4, R4, -R88.reuse ;  /* 0x8000005804047221 */ /* 0x100fe20000000000 */
[----:B------:R-:W-:Y:S01]  /*33b0*/  FMUL R212, R204, 1.4426950216293334961 ;  /* 0x3fb8aa3bccd47820 */ /* 0x000fe20000400000 */
[--C-:B------:R-:W-:Y:S01]  /*33c0*/  FADD R204, R8, -R88.reuse ;  /* 0x8000005808cc7221 */ /* 0x100fe20000000000 */
[----:B------:R-:W-:Y:S01]  /*33d0*/  FMUL R208, R206, 1.4426950216293334961 ;  /* 0x3fb8aa3bced07820 */ /* 0x000fe20000400000 */
[--C-:B------:R-:W-:Y:S01]  /*33e0*/  FADD R206, R177, -R88.reuse ;  /* 0x80000058b1ce7221 */ /* 0x100fe20000000000 */
[--C-:B------:R-:W-:Y:S01]  /*33f0*/  FADD R86, R86, -R88.reuse ;  /* 0x8000005856567221 */ /* 0x100fe20000000000 */
[----:B------:R-:W-:Y:S01]  /*3400*/  FMUL R214, R204, 1.4426950216293334961 ;  /* 0x3fb8aa3bccd67820 */ /* 0x000fe20000400000 */
[--C-:B------:R-:W-:Y:S01]  /*3410*/  FADD R204, R11, -R88.reuse ;  /* 0x800000580bcc7221 */ /* 0x100fe20000000000 */
[----:B------:R2:W-:Y:S01]  /*3420*/  MUFU.EX2 R177, R208 ;  /* 0x000000d000b17308 */ /* 0x0005e20000000800 */
[----:B------:R-:W-:Y:S01]  /*3430*/  FMUL R206, R206, 1.4426950216293334961 ;  /* 0x3fb8aa3bcece7820 */ /* 0x000fe20000400000 */
[--C-:B------:R-:W-:Y:S01]  /*3440*/  FADD R207, R207, -R88.reuse ;  /* 0x80000058cfcf7221 */ /* 0x100fe20000000000 */
[--C-:B------:R-:W-:Y:S01]  /*3450*/  FADD R192, R192, -R88.reuse ;  /* 0x80000058c0c07221 */ /* 0x100fe20000000000 */
[--C-:B------:R-:W-:Y:S01]  /*3460*/  FADD R209, R209, -R88.reuse ;  /* 0x80000058d1d17221 */ /* 0x100fe20000000000 */
[--C-:B------:R-:W-:Y:S01]  /*3470*/  FADD R196, R196, -R88.reuse ;  /* 0x80000058c4c47221 */ /* 0x100fe20000000000 */
[--C-:B------:R-:W-:Y:S01]  /*3480*/  FADD R194, R194, -R88.reuse ;  /* 0x80000058c2c27221 */ /* 0x100fe20000000000 */
[--C-:B------:R-:W-:Y:S01]  /*3490*/  FADD R198, R198, -R88.reuse ;  /* 0x80000058c6c67221 */ /* 0x100fe20000000000 */
[--C-:B------:R-:W-:Y:S01]  /*34a0*/  FADD R213, R213, -R88.reuse ;  /* 0x80000058d5d57221 */ /* 0x100fe20000000000 */
[----:B--2---:R-:W-:Y:S01]  /*34b0*/  FMUL R208, R204, 1.4426950216293334961 ;  /* 0x3fb8aa3bccd07820 */ /* 0x004fe20000400000 */
[--C-:B------:R-:W-:Y:S01]  /*34c0*/  FADD R204, R10, -R88.reuse ;  /* 0x800000580acc7221 */ /* 0x100fe20000000000 */
[----:B------:R2:W-:Y:S01]  /*34d0*/  MUFU.EX2 R6, R206 ;  /* 0x000000ce00067308 */ /* 0x0005e20000000800 */
[----:B------:R-:W-:Y:S01]  /*34e0*/  FMUL R202, R202, 1.4426950216293334961 ;  /* 0x3fb8aa3bcaca7820 */ /* 0x000fe20000400000 */
[--C-:B------:R-:W-:Y:S01]  /*34f0*/  FADD R215, R215, -R88.reuse ;  /* 0x80000058d7d77221 */ /* 0x100fe20000000000 */
[--C-:B------:R-:W-:Y:S01]  /*3500*/  FADD R200, R200, -R88.reuse ;  /* 0x80000058c8c87221 */ /* 0x100fe20000000000 */
[----:B------:R-:W-:Y:S01]  /*3510*/  FADD R217, R217, -R88 ;  /* 0x80000058d9d97221 */ /* 0x000fe20000000000 */
[----:B------:R-:W-:Y:S01]  /*3520*/  PRMT R92, RZ, 0x7610, R92 ;  /* 0x00007610ff5c7816 */ /* 0x000fe2000000005c */
[----:B------:R3:W5:Y:S01]  /*3530*/  @P0 LDG.E.U16 R34, desc[UR30][R46.64] ;  /* 0x0000001e2e220981 */ /* 0x000762000c1e1500 */
[----:B------:R-:W-:Y:S01]  /*3540*/  PRMT R94, RZ, 0x7610, R94 ;  /* 0x00007610ff5e7816 */ /* 0x000fe2000000005e */
[----:B--2---:R-:W-:Y:S01]  /*3550*/  FMUL R206, R204, 1.4426950216293334961 ;  /* 0x3fb8aa3bccce7820 */ /* 0x004fe20000400000 */
[----:B------:R-:W-:Y:S01]  /*3560*/  FADD R204, R13, -R88 ;  /* 0x800000580dcc7221 */ /* 0x000fe20000000000 */
[----:B------:R2:W-:Y:S01]  /*3570*/  MUFU.EX2 R9, R210 ;  /* 0x000000d200097308 */ /* 0x0005e20000000800 */
[----:B------:R-:W-:Y:S01]  /*3580*/  FMUL R219, R219, 1.4426950216293334961 ;  /* 0x3fb8aa3bdbdb7820 */ /* 0x000fe20000400000 */
[----:B------:R-:W-:Y:S01]  /*3590*/  PRMT R96, RZ, 0x7610, R96 ;  /* 0x00007610ff607816 */ /* 0x000fe20000000060 */
[----:B------:R3:W5:Y:S01]  /*35a0*/  @P0 LDG.E.U16 R21, desc[UR30][R116.64] ;  /* 0x0000001e74150981 */ /* 0x000762000c1e1500 */
[----:B------:R-:W-:-:S02]  /*35b0*/  PRMT R158, RZ, 0x7610, R158 ;  /* 0x00007610ff9e7816 */ /* 0x000fc4000000009e */
[----:B------:R-:W-:Y:S01]  /*35c0*/  PRMT R176, RZ, 0x7610, R176 ;  /* 0x00007610ffb07816 */ /* 0x000fe200000000b0 */
[----:B------:R3:W5:Y:S01]  /*35d0*/  @P0 LDG.E.U16 R23, desc[UR30][R108.64] ;  /* 0x0000001e6c170981 */ /* 0x000762000c1e1500 */
[----:B------:R-:W-:Y:S01]  /*35e0*/  PRMT R178, RZ, 0x7610, R178 ;  /* 0x00007610ffb27816 */ /* 0x000fe200000000b2 */
[----:B--2---:R-:W-:Y:S01]  /*35f0*/  FMUL R210, R204, 1.4426950216293334961 ;  /* 0x3fb8aa3bccd27820 */ /* 0x004fe20000400000 */
[----:B------:R-:W-:Y:S01]  /*3600*/  FADD R204, R12, -R88 ;  /* 0x800000580ccc7221 */ /* 0x000fe20000000000 */
[----:B------:R2:W-:Y:S01]  /*3610*/  MUFU.EX2 R8, R212 ;  /* 0x000000d400087308 */ /* 0x0005e20000000800 */
[----:B------:R-:W-:Y:S01]  /*3620*/  PRMT R190, RZ, 0x7610, R190 ;  /* 0x00007610ffbe7816 */ /* 0x000fe200000000be */
[----:B------:R3:W5:Y:S01]  /*3630*/  @P0 LDG.E.U16 R25, desc[UR30][R100.64] ;  /* 0x0000001e64190981 */ /* 0x000762000c1e1500 */
[----:B------:R-:W-:Y:S02]  /*3640*/  PRMT R179, RZ, 0x7610, R179 ;  /* 0x00007610ffb37816 */ /* 0x000fe400000000b3 */
[----:B------:R-:W-:Y:S01]  /*3650*/  PRMT R191, RZ, 0x7610, R191 ;  /* 0x00007610ffbf7816 */ /* 0x000fe200000000bf */
[----:B------:R3:W5:Y:S01]  /*3660*/  @P0 LDG.E.U16 R27, desc[UR30][R80.64] ;  /* 0x0000001e501b0981 */ /* 0x000762000c1e1500 */
[----:B------:R-:W-:Y:S01]  /*3670*/  PRMT R193, RZ, 0x7610, R193 ;  /* 0x00007610ffc17816 */ /* 0x000fe200000000c1 */
[----:B--2---:R-:W-:Y:S01]  /*3680*/  FMUL R212, R204, 1.4426950216293334961 ;  /* 0x3fb8aa3bccd47820 */ /* 0x004fe20000400000 */
[----:B------:R-:W-:Y:S01]  /*3690*/  FADD R204, R15, -R88 ;  /* 0x800000580fcc7221 */ /* 0x000fe20000000000 */
[----:B------:R-:W-:Y:S01]  /*36a0*/  MUFU.EX2 R202, R202 ;  /* 0x000000ca00ca7308 */ /* 0x000fe20000000800 */
[----:B------:R-:W-:Y:S01]  /*36b0*/  PRMT R195, RZ, 0x7610, R195 ;  /* 0x00007610ffc37816 */ /* 0x000fe200000000c3 */
[----:B------:R3:W5:Y:S01]  /*36c0*/  @P0 LDG.E.U16 R29, desc[UR30][R72.64] ;  /* 0x0000001e481d0981 */ /* 0x000762000c1e1500 */
[----:B------:R-:W-:-:S02]  /*36d0*/  PRMT R197, RZ, 0x7610, R197 ;  /* 0x00007610ffc57816 */ /* 0x000fc400000000c5 */
[----:B------:R-:W-:Y:S01]  /*36e0*/  PRMT R199, RZ, 0x7610, R199 ;  /* 0x00007610ffc77816 */ /* 0x000fe200000000c7 */
[----:B------:R3:W5:Y:S01]  /*36f0*/  @P0 LDG.E.U16 R31, desc[UR30][R64.64] ;  /* 0x0000001e401f0981 */ /* 0x000762000c1e1500 */
[----:B------:R-:W-:Y:S01]  /*3700*/  PRMT R201, RZ, 0x7610, R201 ;  /* 0x00007610ffc97816 */ /* 0x000fe200000000c9 */
[----:B------:R-:W2:Y:S01]  /*3710*/  MUFU.EX2 R7, R219 ;  /* 0x000000db00077308 */ /* 0x000ea20000000800 */
[----:B------:R-:W-:Y:S01]  /*3720*/  PRMT R203, RZ, 0x7610, R203 ;  /* 0x00007610ffcb7816 */ /* 0x000fe200000000cb */
[----:B------:R3:W5:Y:S04]  /*3730*/  @P0 LDG.E.U16 R33, desc[UR30][R40.64] ;  /* 0x0000001e28210981 */ /* 0x000768000c1e1500 */
[----:B------:R3:W5:Y:S02]  /*3740*/  @P0 LDG.E.U16 R35, desc[UR30][R48.64] ;  /* 0x0000001e30230981 */ /* 0x000764000c1e1500 */
[----:B------:R4:W0:Y:S02]  /*3750*/  MUFU.EX2 R11, R214 ;  /* 0x000000d6000b7308 */ /* 0x0008240000000800 */
[----:B------:R3:W5:Y:S06]  /*3760*/  @P0 LDG.E.U16 R90, desc[UR30][R114.64] ;  /* 0x0000001e725a0981 */ /* 0x00076c000c1e1500 */
[----:B------:R0:W1:Y:S01]  /*3770*/  MUFU.EX2 R10, R208 ;  /* 0x000000d0000a7308 */ /* 0x0000620000000800 */
[----:B----4-:R-:W-:Y:S01]  /*3780*/  FMUL R214, R204, 1.4426950216293334961 ;  /* 0x3fb8aa3bccd67820 */ /* 0x010fe20000400000 */
[--C-:B------:R-:W-:Y:S01]  /*3790*/  FADD R204, R14, -R88.reuse ;  /* 0x800000580ecc7221 */ /* 0x100fe20000000000 */
[----:B------:R-:W-:Y:S01]  /*37a0*/  FMUL R5, R5, 1.4426950216293334961 ;  /* 0x3fb8aa3b05057820 */ /* 0x000fe20000400000 */
[----:B------:R-:W-:Y:S01]  /*37b0*/  FMUL R205, R205, 1.4426950216293334961 ;  /* 0x3fb8aa3bcdcd7820 */ /* 0x000fe20000400000 */
[----:B------:R-:W-:Y:S01]  /*37c0*/  FMUL R4, R4, 1.4426950216293334961 ;  /* 0x3fb8aa3b04047820 */ /* 0x000fe20000400000 */
[----:B------:R-:W-:Y:S01]  /*37d0*/  FMUL R86, R86, 1.4426950216293334961 ;  /* 0x3fb8aa3b56567820 */ /* 0x000fe20000400000 */
[----:B------:R-:W-:Y:S01]  /*37e0*/  FMUL R207, R207, 1.4426950216293334961 ;  /* 0x3fb8aa3bcfcf7820 */ /* 0x000fe20000400000 */
[----:B------:R4:W1:Y:S01]  /*37f0*/  MUFU.EX2 R13, R206 ;  /* 0x000000ce000d7308 */ /* 0x0008620000000800 */
[----:B0-----:R-:W-:Y:S01]  /*3800*/  FMUL R208, R204, 1.4426950216293334961 ;  /* 0x3fb8aa3bccd07820 */ /* 0x001fe20000400000 */
[--C-:B------:R-:W-:Y:S01]  /*3810*/  FADD R204, R17, -R88.reuse ;  /* 0x8000005811cc7221 */ /* 0x100fe20000000000 */
[----:B------:R-:W-:Y:S01]  /*3820*/  FMUL R192, R192, 1.4426950216293334961 ;  /* 0x3fb8aa3bc0c07820 */ /* 0x000fe20000400000 */
[----:B------:R-:W-:Y:S01]  /*3830*/  FMUL R209, R209, 1.4426950216293334961 ;  /* 0x3fb8aa3bd1d17820 */ /* 0x000fe20000400000 */
[----:B------:R-:W-:Y:S01]  /*3840*/  FMUL R194, R194, 1.4426950216293334961 ;  /* 0x3fb8aa3bc2c27820 */ /* 0x000fe20000400000 */
[----:B------:R-:W-:Y:S01]  /*3850*/  FMUL R198, R198, 1.4426950216293334961 ;  /* 0x3fb8aa3bc6c67820 */ /* 0x000fe20000400000 */
[----:B------:R-:W-:Y:S01]  /*3860*/  FMUL R213, R213, 1.4426950216293334961 ;  /* 0x3fb8aa3bd5d57820 */ /* 0x000fe20000400000 */
[----:B------:R-:W0:Y:S01]  /*3870*/  MUFU.EX2 R12, R210 ;  /* 0x000000d2000c7308 */ /* 0x000e220000000800 */
[----:B----4-:R-:W-:Y:S01]  /*3880*/  FMUL R206, R204, 1.4426950216293334961 ;  /* 0x3fb8aa3bccce7820 */ /* 0x010fe20000400000 */
[----:B------:R-:W-:Y:S01]  /*3890*/  FADD R204, R16, -R88 ;  /* 0x8000005810cc7221 */ /* 0x000fe20000000000 */
[----:B------:R-:W-:Y:S01]  /*38a0*/  FMUL R215, R215, 1.4426950216293334961 ;  /* 0x3fb8aa3bd7d77820 */ /* 0x000fe20000400000 */
[----:B------:R-:W-:Y:S01]  /*38b0*/  FMUL R200, R200, 1.4426950216293334961 ;  /* 0x3fb8aa3bc8c87820 */ /* 0x000fe20000400000 */
[----:B------:R-:W-:Y:S01]  /*38c0*/  FMUL R217, R217, 1.4426950216293334961 ;  /* 0x3fb8aa3bd9d97820 */ /* 0x000fe20000400000 */
[----:B------:R3:W5:Y:S02]  /*38d0*/  @P0 LDG.E.U16 R92, desc[UR30][R106.64] ;  /* 0x0000001e6a5c0981 */ /* 0x000764000c1e1500 */
[----:B------:R2:W-:Y:S02]  /*38e0*/  MUFU.EX2 R16, R206 ;  /* 0x000000ce00107308 */ /* 0x0005e40000000800 */
[----:B------:R3:W5:Y:S04]  /*38f0*/  @P0 LDG.E.U16 R94, desc[UR30][R98.64] ;  /* 0x0000001e625e0981 */ /* 0x000768000c1e1500 */
[----:B------:R3:W5:Y:S01]  /*3900*/  @P0 LDG.E.U16 R96, desc[UR30][R78.64] ;  /* 0x0000001e4e600981 */ /* 0x000762000c1e1500 */
[----:B--2---:R-:W-:Y:S01]  /*3910*/  FADD R206, R202, R7 ;  /* 0x00000007cace7221 */ /* 0x004fe20000000000 */
[----:B------:R2:W4:Y:S02]  /*3920*/  MUFU.EX2 R15, R212 ;  /* 0x000000d4000f7308 */ /* 0x0005240000000800 */
[----:B------:R3:W5:Y:S01]  /*3930*/  @P0 LDG.E.U16 R158, desc[UR30][R70.64] ;  /* 0x0000001e469e0981 */ /* 0x000762000c1e1500 */
[----:B------:R-:W-:-:S03]  /*3940*/  FADD R219, R177, R206 ;  /* 0x000000ceb1db7221 */ /* 0x000fc60000000000 */
[----:B------:R3:W5:Y:S01]  /*3950*/  @P0 LDG.E.U16 R176, desc[UR30][R62.64] ;  /* 0x0000001e3eb00981 */ /* 0x000762000c1e1500 */
[----:B------:R-:W-:-:S03]  /*3960*/  FADD R206, R6, R219 ;  /* 0x000000db06ce7221 */ /* 0x000fc60000000000 */
[----:B------:R3:W5:Y:S01]  /*3970*/  @P0 LDG.E.U16 R178, desc[UR30][R42.64] ;  /* 0x0000001e2ab20981 */ /* 0x000762000c1e1500 */
[----:B------:R-:W-:-:S03]  /*3980*/  FADD R219, R9, R206 ;  /* 0x000000ce09db7221 */ /* 0x000fc60000000000 */
[----:B------:R3:W5:Y:S01]  /*3990*/  @P0 LDG.E.U16 R190, desc[UR30][R50.64] ;  /* 0x0000001e32be0981 */ /* 0x000762000c1e1500 */
[----:B------:R-:W-:Y:S01]  /*39a0*/  FADD R206, R8, R219 ;  /* 0x000000db08ce7221 */ /* 0x000fe20000000000 */
[----:B------:R-:W0:Y:S02]  /*39b0*/  MUFU.EX2 R14, R214 ;  /* 0x000000d6000e7308 */ /* 0x000e240000000800 */
[----:B------:R3:W5:Y:S01]  /*39c0*/  @P0 LDG.E.U16 R179, desc[UR30][R112.64] ;  /* 0x0000001e70b30981 */ /* 0x000762000c1e1500 */
[----:B------:R-:W-:Y:S01]  /*39d0*/  FADD R221, R11, R206 ;  /* 0x000000ce0bdd7221 */ /* 0x000fe20000000000 */
[----:B------:R-:W-:Y:S02]  /*39e0*/  FMUL R210, R204, 1.4426950216293334961 ;  /* 0x3fb8aa3bccd27820 */ /* 0x000fe40000400000 */
[----:B------:R3:W5:Y:S01]  /*39f0*/  @P0 LDG.E.U16 R191, desc[UR30][R104.64] ;  /* 0x0000001e68bf0981 */ /* 0x000762000c1e1500 */
[----:B-1----:R-:W-:Y:S01]  /*3a00*/  FADD R206, R10, R221 ;  /* 0x000000dd0ace7221 */ /* 0x002fe20000000000 */
[----:B------:R0:W1:Y:S01]  /*3a10*/  MUFU.EX2 R17, R208 ;  /* 0x000000d000117308 */ /* 0x0000620000000800 */
[----:B------:R-:W-:Y:S01]  /*3a20*/  FADD R204, R19, -R88 ;  /* 0x8000005813cc7221 */ /* 0x000fe20000000000 */
[----:B------:R3:W5:Y:S01]  /*3a30*/  @P0 LDG.E.U16 R193, desc[UR30][R84.64] ;  /* 0x0000001e54c10981 */ /* 0x000762000c1e1500 */
[----:B------:R-:W-:-:S02]  /*3a40*/  FADD R221, R13, R206 ;  /* 0x000000ce0ddd7221 */ /* 0x000fc40000000000 */
[----:B--2---:R-:W-:Y:S01]  /*3a50*/  FMUL R212, R204, 1.4426950216293334961 ;  /* 0x3fb8aa3bccd47820 */ /* 0x004fe20000400000 */
[----:B------:R-:W-:Y:S01]  /*3a60*/  FADD R204, R18, -R88 ;  /* 0x8000005812cc7221 */ /* 0x000fe20000000000 */
[----:B------:R3:W5:Y:S01]  /*3a70*/  @P0 LDG.E.U16 R195, desc[UR30][R76.64] ;  /* 0x0000001e4cc30981 */ /* 0x000762000c1e1500 */
[----:B0-----:R-:W-:Y:S01]  /*3a80*/  FADD R208, R12, R221 ;  /* 0x000000dd0cd07221 */ /* 0x001fe20000000000 */
[----:B------:R-:W0:Y:S01]  /*3a90*/  MUFU.EX2 R19, R210 ;  /* 0x000000d200137308 */ /* 0x000e220000000800 */
[----:B------:R-:W-:Y:S01]  /*3aa0*/  FMUL R204, R204, 1.4426950216293334961 ;  /* 0x3fb8aa3bcccc7820 */ /* 0x000fe20000400000 */
[----:B------:R3:W5:Y:S01]  /*3ab0*/  @P0 LDG.E.U16 R197, desc[UR30][R68.64] ;  /* 0x0000001e44c50981 */ /* 0x000762000c1e1500 */
[----:B----4-:R-:W-:-:S03]  /*3ac0*/  FADD R221, R15, R208 ;  /* 0x000000d00fdd7221 */ /* 0x010fc60000000000 */
[----:B------:R3:W5:Y:S01]  /*3ad0*/  @P0 LDG.E.U16 R199, desc[UR30][R60.64] ;  /* 0x0000001e3cc70981 */ /* 0x000762000c1e1500 */
[----:B------:R-:W-:Y:S01]  /*3ae0*/  FADD R208, R14, R221 ;  /* 0x000000dd0ed07221 */ /* 0x000fe20000000000 */
[----:B------:R-:W2:Y:S02]  /*3af0*/  MUFU.EX2 R18, R212 ;  /* 0x000000d400127308 */ /* 0x000ea40000000800 */
[----:B------:R3:W5:Y:S04]  /*3b00*/  @P0 LDG.E.U16 R201, desc[UR30][R44.64] ;  /* 0x0000001e2cc90981 */ /* 0x000768000c1e1500 */
[----:B------:R3:W5:Y:S02]  /*3b10*/  @P0 LDG.E.U16 R203, desc[UR30][R52.64] ;  /* 0x0000001e34cb0981 */ /* 0x000764000c1e1500 */
[----:B------:R-:W4:Y:S08]  /*3b20*/  MUFU.EX2 R204, R204 ;  /* 0x000000cc00cc7308 */ /* 0x000f300000000800 */
[----:B------:R1:W-:Y:S02]  /*3b30*/  MUFU.EX2 R219, R5 ;  /* 0x0000000500db7308 */ /* 0x0003e40000000800 */
[----:B-1----:R-:W-:-:S06]  /*3b40*/  FADD R5, R17, R208 ;  /* 0x000000d011057221 */ /* 0x002fcc0000000000 */
[----:B------:R-:W1:Y:S08]  /*3b50*/  MUFU.EX2 R205, R205 ;  /* 0x000000cd00cd7308 */ /* 0x000e700000000800 */
[----:B------:R0:W-:Y:S02]  /*3b60*/  MUFU.EX2 R206, R4 ;  /* 0x0000000400ce7308 */ /* 0x0001e40000000800 */
[----:B0-----:R-:W-:-:S06]  /*3b70*/  FADD R4, R16, R5 ;  /* 0x0000000510047221 */ /* 0x001fcc0000000000 */
[----:B------:R-:W0:Y:S01]  /*3b80*/  MUFU.EX2 R86, R86 ;  /* 0x0000005600567308 */ /* 0x000e220000000800 */
[----:B------:R-:W-:-:S04]  /*3b90*/  FADD R221, R19, R4 ;  /* 0x0000000413dd7221 */ /* 0x000fc80000000000 */
[----:B--2---:R-:W-:-:S03]  /*3ba0*/  FADD R221, R18, R221 ;  /* 0x000000dd12dd7221 */ /* 0x004fc60000000000 */
[----:B------:R-:W2:Y:S01]  /*3bb0*/  MUFU.EX2 R207, R207 ;  /* 0x000000cf00cf7308 */ /* 0x000ea20000000800 */
[----:B----4-:R-:W-:-:S07]  /*3bc0*/  FADD R208, R204, R221 ;  /* 0x000000ddccd07221 */ /* 0x010fce0000000000 */
[----:B------:R-:W4:Y:S01]  /*3bd0*/  MUFU.EX2 R192, R192 ;  /* 0x000000c000c07308 */ /* 0x000f220000000800 */
[----:B-1----:R-:W-:Y:S01]  /*3be0*/  FADD R221, R205, R208 ;  /* 0x000000d0cddd7221 */ /* 0x002fe20000000000 */
[----:B------:R-:W-:Y:S01]  /*3bf0*/  FMUL R5, R196, 1.4426950216293334961 ;  /* 0x3fb8aa3bc4057820 */ /* 0x000fe20000400000 */
[----:B------:R-:W-:Y:S02]  /*3c00*/  FADD R4, R211, -R88 ;  /* 0x80000058d3047221 */ /* 0x000fe40000000000 */
[----:B0-----:R-:W-:-:S03]  /*3c10*/  FADD R208, R86, R221 ;  /* 0x000000dd56d07221 */ /* 0x001fc60000000000 */
[----:B------:R-:W0:Y:S08]  /*3c20*/  MUFU.EX2 R209, R209 ;  /* 0x000000d100d17308 */ /* 0x000e300000000800 */
[----:B------:R2:W-:Y:S01]  /*3c30*/  MUFU.EX2 R211, R5 ;  /* 0x0000000500d37308 */ /* 0x0005e20000000800 */
[----:B------:R-:W-:Y:S01]  /*3c40*/  FMUL R4, R4, 1.4426950216293334961 ;  /* 0x3fb8aa3b04047820 */ /* 0x000fe20000400000 */
[----:B--2---:R-:W-:-:S06]  /*3c50*/  FADD R5, R207, R208 ;  /* 0x000000d0cf057221 */ /* 0x004fcc0000000000 */
[----:B------:R-:W1:Y:S01]  /*3c60*/  MUFU.EX2 R194, R194 ;  /* 0x000000c200c27308 */ /* 0x000e620000000800 */
[----:B----4-:R-:W-:-:S04]  /*3c70*/  FADD R208, R192, R5 ;  /* 0x00000005c0d07221 */ /* 0x010fc80000000000 */
[----:B------:R-:W-:-:S03]  /*3c80*/  FADD R5, R219, R208 ;  /* 0x000000d0db057221 */ /* 0x000fc60000000000 */
[----:B------:R2:W4:Y:S02]  /*3c90*/  MUFU.EX2 R196, R4 ;  /* 0x0000000400c47308 */ /* 0x0005240000000800 */
[----:B--2---:R-:W-:-:S06]  /*3ca0*/  FADD R4, R206, R5 ;  /* 0x00000005ce047221 */ /* 0x004fcc0000000000 */
[----:B------:R-:W2:Y:S01]  /*3cb0*/  MUFU.EX2 R221, R198 ;  /* 0x000000c600dd7308 */ /* 0x000ea20000000800 */
[----:B0-----:R-:W-:-:S04]  /*3cc0*/  FADD R5, R209, R4 ;  /* 0x00000004d1057221 */ /* 0x001fc80000000000 */
[----:B-1----:R-:W-:-:S03]  /*3cd0*/  FADD R4, R194, R5 ;  /* 0x00000005c2047221 */ /* 0x002fc60000000000 */
[----:B------:R-:W0:Y:S01]  /*3ce0*/  MUFU.EX2 R213, R213 ;  /* 0x000000d500d57308 */ /* 0x000e220000000800 */
[----:B------:R-:W-:-:S07]  /*3cf0*/  FADD R5, R211, R4 ;  /* 0x00000004d3057221 */ /* 0x000fce0000000000 */
[----:B------:R-:W1:Y:S01]  /*3d00*/  MUFU.EX2 R208, R215 ;  /* 0x000000d700d07308 */ /* 0x000e620000000800 */
[----:B----4-:R-:W-:-:S07]  /*3d10*/  FADD R4, R196, R5 ;  /* 0x00000005c4047221 */ /* 0x010fce0000000000 */
[----:B------:R-:W4:Y:S01]  /*3d20*/  MUFU.EX2 R200, R200 ;  /* 0x000000c800c87308 */ /* 0x000f220000000800 */
[----:B--2---:R-:W-:Y:S01]  /*3d30*/  FADD R198, R221, R4 ;  /* 0x00000004ddc67221 */ /* 0x004fe20000000000 */
[----:B------:R-:W-:-:S06]  /*3d40*/  F2FP.BF16.F32.PACK_AB R5, R6, R177 ;  /* 0x000000b10605723e */ /* 0x000fcc00000010ff */
[----:B------:R-:W2:Y:S01]  /*3d50*/  MUFU.EX2 R217, R217 ;  /* 0x000000d900d97308 */ /* 0x000ea20000000800 */
[----:B0-----:R-:W-:Y:S01]  /*3d60*/  FADD R177, R213, R198 ;  /* 0x000000c6d5b17221 */ /* 0x001fe20000000000 */
[----:B------:R-:W-:-:S03]  /*3d70*/  F2FP.BF16.F32.PACK_AB R4, R7, R202 ;  /* 0x000000ca0704723e */ /* 0x000fc600000010ff */
[----:B-1----:R-:W-:Y:S01]  /*3d80*/  FADD R177, R208, R177 ;  /* 0x000000b1d0b17221 */ /* 0x002fe20000000000 */
[----:B------:R-:W-:Y:S02]  /*3d90*/  F2FP.BF16.F32.PACK_AB R7, R10, R11 ;  /* 0x0000000b0a07723e */ /* 0x000fe400000010ff */
[----:B------:R-:W-:Y:S01]  /*3da0*/  F2FP.BF16.F32.PACK_AB R10, R16, R17 ;  /* 0x00000011100a723e */ /* 0x000fe200000010ff */
[----:B----4-:R-:W-:Y:S01]  /*3db0*/  FADD R16, R200, R177 ;  /* 0x000000b1c8107221 */ /* 0x010fe20000000000 */
[----:B------:R-:W-:Y:S02]  /*3dc0*/  F2FP.BF16.F32.PACK_AB R6, R8, R9 ;  /* 0x000000090806723e */ /* 0x000fe400000010ff */
[----:B------:R-:W-:Y:S02]  /*3dd0*/  F2FP.BF16.F32.PACK_AB R8, R12, R13 ;  /* 0x0000000d0c08723e */ /* 0x000fe400000010ff */
[----:B------:R-:W-:Y:S01]  /*3de0*/  F2FP.BF16.F32.PACK_AB R13, R207, R86 ;  /* 0x00000056cf0d723e */ /* 0x000fe200000010ff */
[----:B--2---:R-:W-:Y:S01]  /*3df0*/  FADD R86, R217, R16 ;  /* 0x00000010d9567221 */ /* 0x004fe20000000000 */
[----:B------:R-:W-:-:S02]  /*3e00*/  F2FP.BF16.F32.PACK_AB R9, R14, R15 ;  /* 0x0000000f0e09723e */ /* 0x000fc400000010ff */
[----:B------:R-:W-:Y:S02]  /*3e10*/  F2FP.BF16.F32.PACK_AB R11, R18, R19 ;  /* 0x00000013120b723e */ /* 0x000fe400000010ff */
[----:B------:R3:W0:Y:S01]  /*3e20*/  SHFL.BFLY PT, R177, R86, 0x10, 0x1f ;  /* 0x0e001f0056b17f89 */ /* 0x00062200000e0000 */
[----:B------:R-:W-:Y:S02]  /*3e30*/  F2FP.BF16.F32.PACK_AB R12, R205, R204 ;  /* 0x000000cccd0c723e */ /* 0x000fe400000010ff */
[----:B------:R-:W-:Y:S02]  /*3e40*/  F2FP.BF16.F32.PACK_AB R14, R219, R192 ;  /* 0x000000c0db0e723e */ /* 0x000fe400000010ff */
[----:B------:R-:W-:Y:S02]  /*3e50*/  F2FP.BF16.F32.PACK_AB R15, R209, R206 ;  /* 0x000000ced10f723e */ /* 0x000fe400000010ff */
[----:B------:R-:W-:Y:S02]  /*3e60*/  F2FP.BF16.F32.PACK_AB R16, R211, R194 ;  /* 0x000000c2d310723e */ /* 0x000fe400000010ff */
[----:B------:R-:W-:-:S02]  /*3e70*/  F2FP.BF16.F32.PACK_AB R17, R221, R196 ;  /* 0x000000c4dd11723e */ /* 0x000fc400000010ff */
[----:B------:R-:W-:Y:S02]  /*3e80*/  F2FP.BF16.F32.PACK_AB R18, R208, R213 ;  /* 0x000000d5d012723e */ /* 0x000fe400000010ff */
[----:B------:R-:W-:Y:S01]  /*3e90*/  F2FP.BF16.F32.PACK_AB R19, R217, R200 ;  /* 0x000000c8d913723e */ /* 0x000fe200000010ff */
[----:B---3--:R-:W-:Y:S06]  /*3ea0*/  @!P0 BRA `(.L_x_9) ;  /* 0x0000000000088947 */ /* 0x008fec0003800000 */
[----:B------:R1:W-:Y:S01]  /*3eb0*/  STTM.16dp32bit_t0_t15.x16 tmem[UR15+0x40], R4 ;  /* 0x00004004000079ed */ /* 0x0003e20008a0000f */
[----:B------:R1:W-:Y:S02]  /*3ec0*/  STTM.16dp32bit_t16_t31.x16 tmem[UR15+0x50], R4 ;  /* 0x00005004000079ed */ /* 0x0003e40008a2000f */
.L_x_9:
[----:B-----5:R-:W-:Y:S01]  /*3ed0*/  STS.U16 [R59+UR11+0x2000], R20 ;  /* 0x002000143b007988 */ /* 0x020fe2000800040b */
[----:B-1----:R-:W-:-:S03]  /*3ee0*/  FADD R4, -R88, -INF ;  /* 0xff80000058047421 */ /* 0x002fc60000000100 */
[----:B------:R-:W-:Y:S04]  /*3ef0*/  STS.U16 [R59+UR11+0x2400], R22 ;  /* 0x002400163b007988 */ /* 0x000fe8000800040b */
        /* <DEDUP_REMOVED lines=14> */
[----:B------:R1:W-:Y:S04]  /*3fe0*/  STS.U16 [R57+UR11+0x2200], R90 ;  /* 0x0022005a39007988 */ /* 0x0003e8000800040b */
[----:B------:R2:W-:Y:S04]  /*3ff0*/  STS.U16 [R57+UR11+0x2600], R92 ;  /* 0x0026005c39007988 */ /* 0x0005e8000800040b */
[----:B------:R2:W-:Y:S01]  /*4000*/  STS.U16 [R57+UR11+0x2a00], R94 ;  /* 0x002a005e39007988 */ /* 0x0005e2000800040b */
[----:B-1----:R-:W-:-:S03]  /*4010*/  FMUL R90, R4, 1.4426950216293334961 ;  /* 0x3fb8aa3b045a7820 */ /* 0x002fc60000400000 */
[----:B------:R2:W-:Y:S04]  /*4020*/  STS.U16 [R57+UR11+0x2e00], R96 ;  /* 0x002e006039007988 */ /* 0x0005e8000800040b */
[----:B------:R2:W-:Y:S01]  /*4030*/  STS.U16 [R57+UR11+0x3200], R158 ;  /* 0x0032009e39007988 */ /* 0x0005e2000800040b */
[----:B------:R-:W1:Y:S03]  /*4040*/  MUFU.EX2 R90, R90 ;  /* 0x0000005a005a7308 */ /* 0x000e660000000800 */
[----:B------:R2:W-:Y:S04]  /*4050*/  STS.U16 [R57+UR11+0x3600], R176 ;  /* 0x003600b039007988 */ /* 0x0005e8000800040b */
        /* <DEDUP_REMOVED lines=9> */
[----:B------:R2:W-:Y:S01]  /*40f0*/  STS.U16 [R56+UR11+0x3f00], R203 ;  /* 0x003f00cb38007988 */ /* 0x0005e2000800040b */
[----:B------:R-:W3:Y:S02]  /*4100*/  FENCE.VIEW.ASYNC.T ;  /* 0x00000000000073c6 */ /* 0x000ee40000000200 */
[----:B---3--:R-:W-:Y:S06]  /*4110*/  BAR.SYNC.DEFER_BLOCKING 0x0 ;  /* 0x0000000000007b1d */ /* 0x008fec0000010000 */
[----:B------:R-:W3:Y:S01]  /*4120*/  LDTM.16dp32bit_t0_t15.x32 R4, tmem[UR15] ;  /* 0x0000000f000479ee */ /* 0x000ee20008a80000 */
[----:B------:R-:W4:Y:S01]  /*4130*/  LDTM.16dp32bit_t16_t31.x32 R4, tmem[UR15+0x20] ;  /* 0x0000200f000479ee */ /* 0x000f220008aa0000 */
[----:B------:R-:W-:Y:S01]  /*4140*/  NOP ;  /* 0x0000000000007918 */ /* 0x000fe20000000000 */
[----:B-12---:R-:W-:Y:S05]  /*4150*/  @!P0 BRA `(.L_x_10) ;  /* 0x0000000000888947 */ /* 0x006fea0003800000 */
[C---:B---34-:R-:W-:Y:S01]  /*4160*/  FMUL R4, R90.reuse, R4 ;  /* 0x000000045a047220 */ /* 0x058fe20000400000 */
[C---:B------:R-:W-:Y:S01]  /*4170*/  FMUL R5, R90.reuse, R5 ;  /* 0x000000055a057220 */ /* 0x040fe20000400000 */
        /* <DEDUP_REMOVED lines=29> */
[----:B------:R-:W-:-:S04]  /*4350*/  FMUL R35, R90, R35 ;  /* 0x000000235a237220 */ /* 0x000fc80000400000 */
[----:B------:R1:W-:Y:S01]  /*4360*/  STTM.16dp32bit_t0_t15.x32 tmem[UR15], R4 ;  /* 0x00000004000079ed */ /* 0x0003e20008a8000f */
[----:B------:R1:W-:Y:S02]  /*4370*/  STTM.16dp32bit_t16_t31.x32 tmem[UR15+0x20], R4 ;  /* 0x00002004000079ed */ /* 0x0003e40008aa000f */
.L_x_10:
[----:B----4-:R-:W2:Y:S02]  /*4380*/  FENCE.VIEW.ASYNC.T ;  /* 0x00000000000073c6 */ /* 0x010ea40000000200 */
[----:B--2---:R-:W-:Y:S01]  /*4390*/  BAR.SYNC.DEFER_BLOCKING 0x0 ;  /* 0x0000000000007b1d */ /* 0x004fe20000010000 */
[----:B0-----:R-:W-:Y:S01]  /*43a0*/  FADD R177, R86, R177 ;  /* 0x000000b156b17221 */ /* 0x001fe20000000000 */
[----:B------:R-:W-:Y:S02]  /*43b0*/  UISETP.GE.AND UP0, UPT, UR12, 0x1, UPT ;  /* 0x000000010c00788c */ /* 0x000fe4000bf06270 */
[----:B------:R-:W-:Y:S01]  /*43c0*/  UIADD3 UR21, UPT, UPT, UR13, 0x40, URZ ;  /* 0x000000400d157890 */ /* 0x000fe2000fffe0ff */
[----:B------:R-:W-:Y:S01]  /*43d0*/  FADD R177, R90, R177 ;  /* 0x000000b15ab17221 */ /* 0x000fe20000000000 */
[----:B------:R0:W-:Y:S06]  /*43e0*/  MEMBAR.ALL.CTA ;  /* 0x0000000000007992 */ /* 0x0001ec0000008000 */
[----:B0-----:R-:W0:Y:S02]  /*43f0*/  FENCE.VIEW.ASYNC.S ;  /* 0x00000000000073c6 */ /* 0x001e240000000000 */
[----:B0-----:R-:W-:Y:S06]  /*4400*/  BAR.SYNC.DEFER_BLOCKING 0x0 ;  /* 0x0000000000007b1d */ /* 0x001fec0000010000 */
[----:B------:R-:W-:Y:S05]  /*4410*/  @!P1 BRA `(.L_x_11) ;  /* 0x00000000007c9947 */ /* 0x000fea0003800000 */
[----:B------:R-:W-:Y:S01]  /*4420*/  UIADD3 UR5, UPT, UPT, UR11, 0x2000, URZ ;  /* 0x000020000b057890 */ /* 0x000fe2000fffe0ff */
[----:B------:R-:W-:Y:S01]  /*4430*/  UMOV UR4, URZ ;  /* 0x000000ff00047c82 */ /* 0x000fe20008000000 */
[----:B------:R-:W-:Y:S02]  /*4440*/  UIADD3 UR16, UPT, UPT, UR13, 0x48, URZ ;  /* 0x000000480d107890 */ /* 0x000fe4000fffe0ff */
[----:B------:R-:W-:Y:S02]  /*4450*/  USHF.R.U32.HI UR5, URZ, 0x4, UR5 ;  /* 0x00000004ff057899 */ /* 0x000fe40008011605 */
[----:B------:R-:W-:Y:S02]  /*4460*/  UIADD3 UR17, UPT, UPT, UR13, 0x50, URZ ;  /* 0x000000500d117890 */ /* 0x000fe4000fffe0ff */
[----:B------:R-:W-:Y:S02]  /*4470*/  USGXT.U32 UR8, UR5, 0xe ;  /* 0x0000000e0508789a */ /* 0x000fe40008000000 */
[----:B------:R-:W-:-:S02]  /*4480*/  UIADD3 UR19, UPT, UPT, UR13, 0x58, URZ ;  /* 0x000000580d137890 */ /* 0x000fc4000fffe0ff */
[----:B------:R-:W-:Y:S01]  /*4490*/  UIADD3 UR24, UP3, UPT, UR8, 0x2, URZ ;  /* 0x0000000208187890 */ /* 0x000fe2000ff7e0ff */
[----:B------:R-:W-:Y:S01]  /*44a0*/  UMOV UR22, 0x0 ;  /* 0x0000000000167882 */ /* 0x000fe20000000000 */
[----:B------:R-:W-:Y:S02]  /*44b0*/  UMOV UR23, 0x4100490 ;  /* 0x0410049000177882 */ /* 0x000fe40000000000 */
[----:B------:R-:W-:Y:S02]  /*44c0*/  UIADD3.X UR25, UPT, UPT, UR4, 0x40004040, URZ, UP3, !UPT ;  /* 0x4000404004197890 */ /* 0x000fe40009ffe4ff */
[----:B------:R-:W-:Y:S02]  /*44d0*/  UIADD3 UR28, UP3, UPT, UR24, 0x2, URZ ;  /* 0x00000002181c7890 */ /* 0x000fe4000ff7e0ff */
[----:B------:R-:W-:Y:S02]  /*44e0*/  UIADD3 UR34, UP4, UPT, UR24, 0x4, URZ ;  /* 0x0000000418227890 */ /* 0x000fe4000ff9e0ff */
[----:B------:R-:W-:-:S02]  /*44f0*/  UIADD3.X UR29, UPT, UPT, UR25, URZ, URZ, UP3, !UPT ;  /* 0x000000ff191d7290 */ /* 0x000fc40009ffe4ff */
[----:B------:R-:W-:Y:S01]  /*4500*/  UIADD3.X UR35, UPT, UPT, UR25, URZ, URZ, UP4, !UPT ;  /* 0x000000ff19237290 */ /* 0x000fe2000a7fe4ff */
[----:B------:R-:W-:Y:S01]  /*4510*/  UMOV UR9, 0x40004040 ;  /* 0x4000404000097882 */ /* 0x000fe20000000000 */
[----:B------:R-:W-:Y:S01]  /*4520*/  UMOV UR26, 0x0 ;  /* 0x00000000001a7882 */ /* 0x000fe20000000000 */
[----:B------:R-:W-:Y:S01]  /*4530*/  UMOV UR27, 0x4100490 ;  /* 0x04100490001b7882 */ /* 0x000fe20000000000 */
[----:B------:R-:W-:Y:S01]  /*4540*/  UMOV UR32, 0x0 ;  /* 0x0000000000207882 */ /* 0x000fe20000000000 */
[----:B------:R-:W-:Y:S01]  /*4550*/  UMOV UR33, 0x4100490 ;  /* 0x0410049000217882 */ /* 0x000fe20000000000 */
[----:B------:R-:W-:Y:S01]  /*4560*/  UMOV UR4, UR14 ;  /* 0x0000000e00047c82 */ /* 0x000fe20008000000 */
[----:B------:R-:W-:Y:S01]  /*4570*/  UMOV UR5, URZ ;  /* 0x000000ff00057c82 */ /* 0x000fe20008000000 */
[----:B------:R0:W-:Y:S01]  /*4580*/  UTCHMMA tmem[UR21], gdesc[UR8], tmem[UR13], tmem[UR22], idesc[UR23], UPT ;  /* 0x00ff1608150079ea */ /* 0x0001e2000b80000d */
[----:B------:R-:W-:Y:S01]  /*4590*/  UMOV UR38, 0x0 ;  /* 0x0000000000267882 */ /* 0x000fe20000000000 */
[----:B------:R-:W-:Y:S01]  /*45a0*/  UMOV UR39, 0x4100490 ;  /* 0x0410049000277882 */ /* 0x000fe20000000000 */
[----:B------:R0:W-:Y:S01]  /*45b0*/  UTCHMMA tmem[UR16], gdesc[UR24], tmem[UR13], tmem[UR26], idesc[UR27], UPT ;  /* 0x00ff1a18100079ea */ /* 0x0001e2000b80000d */
[----:B------:R-:W-:Y:S01]  /*45c0*/  UMOV UR4, UR4 ;  /* 0x0000000400047c82 */ /* 0x000fe20008000000 */
[----:B------:R0:W-:Y:S01]  /*45d0*/  UTCHMMA tmem[UR17], gdesc[UR28], tmem[UR13], tmem[UR32], idesc[UR33], UPT ;  /* 0x00ff201c110079ea */ /* 0x0001e2000b80000d */
[----:B------:R0:W-:Y:S01]  /*45e0*/  UTCHMMA tmem[UR19], gdesc[UR34], tmem[UR13], tmem[UR38], idesc[UR39], UPT ;  /* 0x00ff2622130079ea */ /* 0x0001e2000b80000d */
[----:B------:R0:W-:Y:S01]  /*45f0*/  UTCBAR [UR4], URZ ;  /* 0x000000ff040073e9 */ /* 0x0001e200080000ff */
[----:B------:R-:W-:Y:S01]  /*4600*/  NOP ;  /* 0x0000000000007918 */ /* 0x000fe20000000000 */
.L_x_11:
[----:B------:R-:W-:Y:S01]  /*4610*/  FSEL R88, R88, -INF , P0 ;  /* 0xff80000058587808 */ /* 0x000fe20000000000 */
[----:B0-----:R-:W-:Y:S01]  /*4620*/  UMOV UR4, URZ ;  /* 0x000000ff00047c82 */ /* 0x001fe20008000000 */
[----:B------:R-:W-:Y:S01]  /*4630*/  FSEL R86, R177, 1, P0 ;  /* 0x3f800000b1567808 */ /* 0x000fe20000000000 */
[----:B------:R-:W-:Y:S06]  /*4640*/  BRA.U !UP0, `(.L_x_12) ;  /* 0x0000002d082c7547 */ /* 0x000fec000b800000 */
[----:B------:R-:W-:Y:S01]  /*4650*/  USHF.L.U32 UR22, UR7, 0x6, URZ ;  /* 0x0000000607167899 */ /* 0x000fe200080006ff */
[----:B------:R-:W-:Y:S01]  /*4660*/  IMAD.SHL.U32 R159, R159, 0x40, RZ ;  /* 0x000000409f9f7824 */ /* 0x000fe200078e00ff */
[----:B------:R-:W-:Y:S01]  /*4670*/  USHF.R.U32.HI UR26, URZ, 0x4, UR6 ;  /* 0x00000004ff1a7899 */ /* 0x000fe20008011606 */
[----:B------:R-:W-:Y:S01]  /*4680*/  IMAD.MOV.U32 R193, RZ, RZ, R88 ;  /* 0x000000ffffc17224 */ /* 0x000fe200078e0058 */
[----:B------:R-:W-:Y:S01]  /*4690*/  UIADD3 UR7, UPT, UPT, UR11, 0x6000, URZ ;  /* 0x000060000b077890 */ /* 0x000fe2000fffe0ff */
[----:B------:R-:W-:Y:S01]  /*46a0*/  IMAD.MOV.U32 R90, RZ, RZ, RZ ;  /* 0x000000ffff5a7224 */ /* 0x000fe200078e00ff */
[----:B------:R-:W-:Y:S01]  /*46b0*/  USHF.R.U32.HI UR24, URZ, 0x4, UR11 ;  /* 0x00000004ff187899 */ /* 0x000fe2000801160b */
[----:B------:R-:W-:Y:S01]  /*46c0*/  IMAD.MOV.U32 R177, RZ, RZ, R159 ;  /* 0x000000ffffb17224 */ /* 0x000fe200078e009f */
[----:B------:R-:W-:Y:S01]  /*46d0*/  USGXT.U32 UR26, UR26, 0xe ;  /* 0x0000000e1a1a789a */ /* 0x000fe20008000000 */
[----:B------:R-:W-:Y:S01]  /*46e0*/  MOV R179, UR22 ;  /* 0x0000001600b37c02 */ /* 0x000fe20008000f00 */
[----:B------:R-:W-:-:S02]  /*46f0*/  USHF.R.U32.HI UR7, URZ, 0x4, UR7 ;  /* 0x00000004ff077899 */ /* 0x000fc40008011607 */
[----:B------:R-:W-:Y:S02]  /*4700*/  USGXT.U32 UR24, UR24, 0xe ;  /* 0x0000000e1818789a */ /* 0x000fe40008000000 */
[----:B------:R-:W-:Y:S02]  /*4710*/  UIADD3 UR16, UP0, UPT, UR26, 0x2, URZ ;  /* 0x000000021a107890 */ /* 0x000fe4000ff1e0ff */
[----:B------:R-:W-:Y:S01]  /*4720*/  USGXT.U32 UR28, UR7, 0xe ;  /* 0x0000000e071c789a */ /* 0x000fe20008000000 */
[----:B------:R-:W-:Y:S01]  /*4730*/  UMOV UR4, URZ ;  /* 0x000000ff00047c82 */ /* 0x000fe20008000000 */
[----:B------:R-:W-:Y:S02]  /*4740*/  UISETP.NE.U32.AND UP3, UPT, UR18, URZ, UPT ;  /* 0x000000ff1200728c */ /* 0x000fe4000bf65070 */
[----:B------:R-:W-:Y:S02]  /*4750*/  UIADD3 UR18, UP4, UPT, UR24, 0x80, URZ ;  /* 0x0000008018127890 */ /* 0x000fe4000ff9e0ff */
[----:B------:R-:W-:-:S02]  /*4760*/  UIADD3.X UR17, UPT, UPT, UR4, 0x40004040, URZ, UP0, !UPT ;  /* 0x4000404004117890 */ /* 0x000fc400087fe4ff */
[----:B------:R-:W-:Y:S01]  /*4770*/  UIADD3 UR40, UP0, UPT, UR28, 0x2, URZ ;  /* 0x000000021c287890 */ /* 0x000fe2000ff1e0ff */
[----:B------:R-:W-:Y:S01]  /*4780*/  UMOV UR6, URZ ;  /* 0x000000ff00067c82 */ /* 0x000fe20008000000 */
[----:B------:R-:W-:Y:S01]  /*4790*/  UMOV UR5, URZ ;  /* 0x000000ff00057c82 */ /* 0x000fe20008000000 */
[----:B------:R-:W-:Y:S02]  /*47a0*/  UIADD3.X UR19, UPT, UPT, UR6, 0x40004040, URZ, UP4, !UPT ;  /* 0x4000404006137890 */ /* 0x000fe4000a7fe4ff */
[----:B------:R-:W-:Y:S02]  /*47b0*/  UIADD3 UR42, UP4, UPT, UR18, 0x80, URZ ;  /* 0x00000080122a7890 */ /* 0x000fe4000ff9e0ff */
[----:B------:R-:W-:Y:S02]  /*47c0*/  UIADD3 UR38, UP5, UPT, UR18, 0x100, URZ ;  /* 0x0000010012267890 */ /* 0x000fe4000ffbe0ff */
[----:B------:R-:W-:Y:S01]  /*47d0*/  UIADD3.X UR41, UPT, UPT, UR5, 0x40004040, URZ, UP0, !UPT ;  /* 0x4000404005297890 */ /* 0x000fe200087fe4ff */
[----:B------:R-:W-:Y:S01]  /*47e0*/  UMOV UR23, 0x1 ;  /* 0x0000000100177882 */ /* 0x000fe20000000000 */
[----:B------:R-:W0:Y:S01]  /*47f0*/  LDCU UR37, c[0x0][0x3a8] ;  /* 0x00007500ff2577ac */ /* 0x000e220008000800 */
[----:B------:R-:W-:-:S02]  /*4800*/  UIADD3.X UR43, UPT, UPT, UR19, URZ, URZ, UP4, !UPT ;  /* 0x000000ff132b7290 */ /* 0x000fc4000a7fe4ff */
[----:B------:R-:W-:Y:S02]  /*4810*/  UIADD3.X UR39, UPT, UPT, UR19, URZ, URZ, UP5, !UPT ;  /* 0x000000ff13277290 */ /* 0x000fe4000affe4ff */
[----:B------:R-:W-:Y:S02]  /*4820*/  UIADD3.64 UR44, UPT, UPT, UR16, 0x2, URZ ;  /* 0x00000002102c7897 */ /* 0x000fe4000fffe0ff */
[----:B------:R-:W-:Y:S02]  /*4830*/  UIADD3.64 UR46, UPT, UPT, UR16, 0x4, URZ ;  /* 0x00000004102e7897 */ /* 0x000fe4000fffe0ff */
[----:B------:R-:W-:Y:S02]  /*4840*/  UIADD3.64 UR48, UPT, UPT, UR40, 0x2, URZ ;  /* 0x0000000228307897 */ /* 0x000fe4000fffe0ff */
[----:B------:R-:W-:Y:S01]  /*4850*/  UIADD3.64 UR50, UPT, UPT, UR40, 0x4, URZ ;  /* 0x0000000428327897 */ /* 0x000fe2000fffe0ff */
[----:B------:R-:W-:Y:S01]  /*4860*/  UMOV UR8, URZ ;  /* 0x000000ff00087c82 */ /* 0x000fe20008000000 */
[----:B------:R-:W-:-:S10]  /*4870*/  UMOV UR9, URZ ;  /* 0x000000ff00097c82 */ /* 0x000fd40008000000 */
.L_x_17:
[----:B-123--:R-:W-:-:S04]  /*4880*/  IMAD.WIDE R4, R177, 0x2, R188 ;  /* 0x00000002b1047825 */ /* 0x00efc800078e02bc */
[C---:B------:R-:W-:Y:S01]  /*4890*/  IMAD.WIDE R8, R177.reuse, 0x2, R168 ;  /* 0x00000002b1087825 */ /* 0x040fe200078e02a8 */
[----:B------:R1:W2:Y:S03]  /*48a0*/  LDG.E.U16 R24, desc[UR30][R4.64] ;  /* 0x0000001e04187981 */ /* 0x0002a6000c1e1500 */
[C---:B------:R-:W-:Y:S01]  /*48b0*/  IMAD.WIDE R12, R177.reuse, 0x2, R160 ;  /* 0x00000002b10c7825 */ /* 0x040fe200078e02a0 */
[----:B------:R3:W4:Y:S03]  /*48c0*/  LDG.E.U16 R32, desc[UR30][R8.64] ;  /* 0x0000001e08207981 */ /* 0x000726000c1e1500 */
        /* <DEDUP_REMOVED lines=10> */
[C---:B-1----:R-:W-:Y:S01]  /*4970*/  IMAD.WIDE R4, R177.reuse, 0x2, R186 ;  /* 0x00000002b1047825 */ /* 0x042fe200078e02ba */
[----:B------:R-:W4:Y:S03]  /*4980*/  LDG.E.U16 R158, desc[UR30][R18.64] ;  /* 0x0000001e129e7981 */ /* 0x000f26000c1e1500 */
[C---:B---3--:R-:W-:Y:S01]  /*4990*/  IMAD.WIDE R8, R177.reuse, 0x2, R174 ;  /* 0x00000002b1087825 */ /* 0x048fe200078e02ae */
[----:B------:R1:W3:Y:S03]  /*49a0*/  LDG.E.U16 R25, desc[UR30][R4.64] ;  /* 0x0000001e04197981 */ /* 0x0002e6000c1e1500 */
[C---:B------:R-:W-:Y:S01]  /*49b0*/  IMAD.WIDE R14, R177.reuse, 0x2, R156 ;  /* 0x00000002b10e7825 */ /* 0x040fe200078e029c */
[----:B------:R1:W3:Y:S03]  /*49c0*/  LDG.E.U16 R27, desc[UR30][R8.64] ;  /* 0x0000001e081b7981 */ /* 0x0002e6000c1e1500 */
[C---:B-----5:R-:W-:Y:S01]  /*49d0*/  IMAD.WIDE R12, R177.reuse, 0x2, R148 ;  /* 0x00000002b10c7825 */ /* 0x060fe200078e0294 */
[----:B------:R-:W5:Y:S03]  /*49e0*/  LDG.E.U16 R31, desc[UR30][R14.64] ;  /* 0x0000001e0e1f7981 */ /* 0x000f66000c1e1500 */
[C---:B0-----:R-:W-:Y:S01]  /*49f0*/  IMAD.WIDE R16, R177.reuse, 0x2, R140 ;  /* 0x00000002b1107825 */ /* 0x041fe200078e028c */
[----:B------:R0:W5:Y:S03]  /*4a00*/  LDG.E.U16 R33, desc[UR30][R12.64] ;  /* 0x0000001e0c217981 */ /* 0x000166000c1e1500 */
[C---:B------:R-:W-:Y:S01]  /*4a10*/  IMAD.WIDE R22, R177.reuse, 0x2, R124 ;  /* 0x00000002b1167825 */ /* 0x040fe200078e027c */
[----:B------:R0:W5:Y:S03]  /*4a20*/  LDG.E.U16 R35, desc[UR30][R16.64] ;  /* 0x0000001e10237981 */ /* 0x000166000c1e1500 */
[----:B------:R-:W-:-:S02]  /*4a30*/  IMAD.WIDE R20, R177, 0x2, R132 ;  /* 0x00000002b1147825 */ /* 0x000fc400078e0284 */
[----:B------:R-:W5:Y:S02]  /*4a40*/  LDG.E.U16 R23, desc[UR30][R22.64] ;  /* 0x0000001e16177981 */ /* 0x000f64000c1e1500 */
[C---:B------:R-:W-:Y:S02]  /*4a50*/  IMAD.WIDE R10, R177.reuse, 0x2, R166 ;  /* 0x00000002b10a7825 */ /* 0x040fe400078e02a6 */
[----:B------:R0:W5:Y:S02]  /*4a60*/  LDG.E.U16 R191, desc[UR30][R20.64] ;  /* 0x0000001e14bf7981 */ /* 0x000164000c1e1500 */
[C---:B------:R-:W-:Y:S02]  /*4a70*/  IMAD.WIDE R6, R177.reuse, 0x2, R184 ;  /* 0x00000002b1067825 */ /* 0x040fe400078e02b8 */
[----:B------:R-:W5:Y:S02]  /*4a80*/  LDG.E.U16 R29, desc[UR30][R10.64] ;  /* 0x0000001e0a1d7981 */ /* 0x000f64000c1e1500 */
[----:B-1----:R-:W-:-:S02]  /*4a90*/  IMAD.WIDE R4, R177, 0x2, R172 ;  /* 0x00000002b1047825 */ /* 0x002fc400078e02ac */
[----:B------:R-:W5:Y:S02]  /*4aa0*/  LDG.E.U16 R26, desc[UR30][R6.64] ;  /* 0x0000001e061a7981 */ /* 0x000f64000c1e1500 */
[C---:B------:R-:W-:Y:S02]  /*4ab0*/  IMAD.WIDE R8, R177.reuse, 0x2, R164 ;  /* 0x00000002b1087825 */ /* 0x040fe400078e02a4 */
[----:B------:R1:W5:Y:S02]  /*4ac0*/  LDG.E.U16 R30, desc[UR30][R4.64] ;  /* 0x0000001e041e7981 */ /* 0x000364000c1e1500 */
[C---:B0-----:R-:W-:Y:S02]  /*4ad0*/  IMAD.WIDE R12, R177.reuse, 0x2, R154 ;  /* 0x00000002b10c7825 */ /* 0x041fe400078e029a */
[----:B------:R0:W5:Y:S02]  /*4ae0*/  LDG.E.U16 R34, desc[UR30][R8.64] ;  /* 0x0000001e08227981 */ /* 0x000164000c1e1500 */
[----:B------:R-:W-:-:S02]  /*4af0*/  IMAD.WIDE R14, R177, 0x2, R146 ;  /* 0x00000002b10e7825 */ /* 0x000fc400078e0292 */
[----:B------:R0:W5:Y:S02]  /*4b00*/  LDG.E.U16 R92, desc[UR30][R12.64] ;  /* 0x0000001e0c5c7981 */ /* 0x000164000c1e1500 */
[C---:B------:R-:W-:Y:S02]  /*4b10*/  IMAD.WIDE R18, R177.reuse, 0x2, R138 ;  /* 0x00000002b1127825 */ /* 0x040fe400078e028a */
[----:B------:R0:W5:Y:S02]  /*4b20*/  LDG.E.U16 R96, desc[UR30][R14.64] ;  /* 0x0000001e0e607981 */ /* 0x000164000c1e1500 */
[C---:B------:R-:W-:Y:S02]  /*4b30*/  IMAD.WIDE R16, R177.reuse, 0x2, R130 ;  /* 0x00000002b1107825 */ /* 0x040fe400078e0282 */
[----:B------:R-:W5:Y:S02]  /*4b40*/  LDG.E.U16 R22, desc[UR30][R18.64] ;  /* 0x0000001e12167981 */ /* 0x000f64000c1e1500 */
[----:B------:R-:W-:-:S02]  /*4b50*/  IMAD.WIDE R20, R177, 0x2, R122 ;  /* 0x00000002b1147825 */ /* 0x000fc400078e027a */
[----:B------:R0:W5:Y:S02]  /*4b60*/  LDG.E.U16 R178, desc[UR30][R16.64] ;  /* 0x0000001e10b27981 */ /* 0x000164000c1e1500 */
[C---:B-1----:R-:W-:Y:S02]  /*4b70*/  IMAD.WIDE R4, R177.reuse, 0x2, R182 ;  /* 0x00000002b1047825 */ /* 0x042fe400078e02b6 */
[----:B------:R-:W5:Y:S02]  /*4b80*/  LDG.E.U16 R20, desc[UR30][R20.64] ;  /* 0x0000001e14147981 */ /* 0x000f64000c1e1500 */
[C---:B------:R-:W-:Y:S02]  /*4b90*/  IMAD.WIDE R6, R177.reuse, 0x2, R170 ;  /* 0x00000002b1067825 */ /* 0x040fe400078e02aa */
[----:B------:R-:W5:Y:S02]  /*4ba0*/  LDG.E.U16 R5, desc[UR30][R4.64] ;  /* 0x0000001e04057981 */ /* 0x000f64000c1e1500 */
[----:B------:R-:W-:-:S02]  /*4bb0*/  IMAD.WIDE R10, R177, 0x2, R162 ;  /* 0x00000002b10a7825 */ /* 0x000fc400078e02a2 */
[----:B------:R-:W5:Y:S02]  /*4bc0*/  LDG.E.U16 R7, desc[UR30][R6.64] ;  /* 0x0000001e06077981 */ /* 0x000f64000c1e1500 */
[C---:B0-----:R-:W-:Y:S02]  /*4bd0*/  IMAD.WIDE R8, R177.reuse, 0x2, R152 ;  /* 0x00000002b1087825 */ /* 0x041fe400078e0298 */
[----:B------:R-:W5:Y:S02]  /*4be0*/  LDG.E.U16 R11, desc[UR30][R10.64] ;  /* 0x0000001e0a0b7981 */ /* 0x000f64000c1e1500 */
[C---:B------:R-:W-:Y:S02]  /*4bf0*/  IMAD.WIDE R12, R177.reuse, 0x2, R144 ;  /* 0x00000002b10c7825 */ /* 0x040fe400078e0290 */
[----:B------:R-:W5:Y:S02]  /*4c00*/  LDG.E.U16 R9, desc[UR30][R8.64] ;  /* 0x0000001e08097981 */ /* 0x000f64000c1e1500 */
[----:B------:R-:W-:-:S02]  /*4c10*/  IMAD.WIDE R14, R177, 0x2, R136 ;  /* 0x00000002b10e7825 */ /* 0x000fc400078e0288 */
[----:B------:R-:W5:Y:S02]  /*4c20*/  LDG.E.U16 R13, desc[UR30][R12.64] ;  /* 0x0000001e0c0d7981 */ /* 0x000f64000c1e1500 */
[C---:B------:R-:W-:Y:S02]  /*4c30*/  IMAD.WIDE R16, R177.reuse, 0x2, R128 ;  /* 0x00000002b1107825 */ /* 0x040fe400078e0280 */
[----:B------:R-:W5:Y:S02]  /*4c40*/  LDG.E.U16 R15, desc[UR30][R14.64] ;  /* 0x0000001e0e0f7981 */ /* 0x000f64000c1e1500 */
[----:B------:R-:W-:Y:S02]  /*4c50*/  IMAD.WIDE R18, R177, 0x2, R120 ;  /* 0x00000002b1127825 */ /* 0x000fe400078e0278 */
[----:B------:R-:W5:Y:S04]  /*4c60*/  LDG.E.U16 R17, desc[UR30][R16.64] ;  /* 0x0000001e10117981 */ /* 0x000f68000c1e1500 */
[----:B------:R-:W5:Y:S01]  /*4c70*/  LDG.E.U16 R19, desc[UR30][R18.64] ;  /* 0x0000001e12137981 */ /* 0x000f62000c1e1500 */
[----:B------:R-:W-:-:S02]  /*4c80*/  UMOV UR6, 0x1 ;  /* 0x0000000100067882 */ /* 0x000fc40000000000 */
[----:B------:R-:W-:-:S04]  /*4c90*/  @!UP2 UIADD3 UR6, UPT, UPT, -UR6, 0x100000, URZ ;  /* 0x001000000606a890 */ /* 0x000fc8000fffe1ff */
[----:B------:R-:W-:Y:S02]  /*4ca0*/  @!UP2 USHF.L.U32 UR7, UR6, 0xb, URZ ;  /* 0x0000000b0607a899 */ /* 0x000fe400080006ff */
[----:B------:R-:W-:Y:S01]  /*4cb0*/  @!UP2 USHF.L.U32 UR6, UR6, 0x1, URZ ;  /* 0x000000010606a899 */ /* 0x000fe200080006ff */
[----:B------:R-:W-:Y:S01]  /*4cc0*/  VOTEU.ALL UP0, P6 ;  /* 0x0000000000ff7886 */ /* 0x000fe20003000000 */
[----:B--2---:R0:W-:Y:S04]  /*4cd0*/  STS.U16 [R59+UR11+0x4000], R24 ;  /* 0x004000183b007988 */ /* 0x0041e8000800040b */
[----:B----4-:R0:W-:Y:S04]  /*4ce0*/  STS.U16 [R59+UR11+0x4800], R32 ;  /* 0x004800203b007988 */ /* 0x0101e8000800040b */
[----:B------:R0:W-:Y:S04]  /*4cf0*/  STS.U16 [R59+UR11+0x4c00], R88 ;  /* 0x004c00583b007988 */ /* 0x0001e8000800040b */
[----:B------:R0:W-:Y:S04]  /*4d00*/  STS.U16 [R59+UR11+0x5000], R94 ;  /* 0x0050005e3b007988 */ /* 0x0001e8000800040b */
[----:B------:R0:W-:Y:S04]  /*4d10*/  STS.U16 [R59+UR11+0x5c00], R190 ;  /* 0x005c00be3b007988 */ /* 0x0001e8000800040b */
[----:B------:R0:W-:Y:S04]  /*4d20*/  STS.U16 [R59+UR11+0x5800], R176 ;  /* 0x005800b03b007988 */ /* 0x0001e8000800040b */
[----:B------:R0:W-:Y:S04]  /*4d30*/  STS.U16 [R59+UR11+0x4400], R28 ;  /* 0x0044001c3b007988 */ /* 0x0001e8000800040b */
[----:B------:R0:W-:Y:S04]  /*4d40*/  STS.U16 [R59+UR11+0x5400], R158 ;  /* 0x0054009e3b007988 */ /* 0x0001e8000800040b */
[----:B---3--:R0:W-:Y:S04]  /*4d50*/  STS.U16 [R58+UR11+0x4100], R25 ;  /* 0x004100193a007988 */ /* 0x0081e8000800040b */
[----:B------:R0:W-:Y:S04]  /*4d60*/  STS.U16 [R58+UR11+0x4500], R27 ;  /* 0x0045001b3a007988 */ /* 0x0001e8000800040b */
[----:B-----5:R0:W-:Y:S04]  /*4d70*/  STS.U16 [R58+UR11+0x4d00], R31 ;  /* 0x004d001f3a007988 */ /* 0x0201e8000800040b */
        /* <DEDUP_REMOVED lines=21> */
[----:B------:R1:W-:Y:S06]  /*4ed0*/  MEMBAR.ALL.CTA ;  /* 0x0000000000007992 */ /* 0x0003ec0000008000 */
[----:B-1----:R-:W-:Y:S04]  /*4ee0*/  FENCE.VIEW.ASYNC.S ;  /* 0x00000000000073c6 */ /* 0x002fe80000000000 */
[----:B------:R-:W1:Y:S02]  /*4ef0*/  FENCE.VIEW.ASYNC.S ;  /* 0x00000000000073c6 */ /* 0x000e640000000000 */
[----:B-1----:R0:W1:Y:S02]  /*4f00*/  @!UP0 SYNCS.EXCH.64 URZ, [UR11+0x8010], UR6 ;  /* 0x008010060bff85b2 */ /* 0x0020640008000100 */
[----:B-1----:R-:W-:Y:S06]  /*4f10*/  BAR.SYNC.DEFER_BLOCKING 0x0 ;  /* 0x0000000000007b1d */ /* 0x002fec0000010000 */
[----:B0-----:R-:W-:Y:S05]  /*4f20*/  BRA.U UP3, `(.L_x_13) ;  /* 0x00000001034c7547 */ /* 0x001fea000b800000 */
[----:B------:R-:W-:Y:S01]  /*4f30*/  UIADD3 UR6, UPT, UPT, UR11, 0x8010, URZ ;  /* 0x000080100b067890 */ /* 0x000fe2000fffe0ff */
[----:B------:R-:W-:Y:S01]  /*4f40*/  UMOV UR25, 0x40004040 ;  /* 0x4000404000197882 */ /* 0x000fe20000000000 */
[----:B------:R-:W-:Y:S01]  /*4f50*/  UMOV UR27, 0x40004040 ;  /* 0x40004040001b7882 */ /* 0x000fe20000000000 */
[----:B------:R-:W-:Y:S01]  /*4f60*/  UMOV UR32, 0x0 ;  /* 0x0000000000207882 */ /* 0x000fe20000000000 */
[----:B------:R-:W-:Y:S01]  /*4f70*/  UMOV UR33, 0x4108490 ;  /* 0x0410849000217882 */ /* 0x000fe20000000000 */
[----:B------:R-:W-:Y:S01]  /*4f80*/  UMOV UR34, 0x0 ;  /* 0x0000000000227882 */ /* 0x000fe20000000000 */
[----:B------:R-:W-:Y:S01]  /*4f90*/  UMOV UR35, 0x4108490 ;  /* 0x0410849000237882 */ /* 0x000fe20000000000 */
[----:B------:R-:W-:Y:S01]  /*4fa0*/  UMOV UR52, 0x0 ;  /* 0x0000000000347882 */ /* 0x000fe20000000000 */
[----:B------:R-:W-:Y:S01]  /*4fb0*/  UMOV UR53, 0x4108490 ;  /* 0x0410849000357882 */ /* 0x000fe20000000000 */
[----:B------:R0:W-:Y:S01]  /*4fc0*/  UTCHMMA gdesc[UR24], gdesc[UR26], tmem[UR20], tmem[UR32], idesc[UR33], !UPT ;  /* 0x00ff201a180075ea */ /* 0x0001e2000f800014 */
[----:B------:R-:W-:Y:S01]  /*4fd0*/  UMOV UR7, URZ ;  /* 0x000000ff00077c82 */ /* 0x000fe20008000000 */
        /* <DEDUP_REMOVED lines=8> */
.L_x_13:
[----:B------:R-:W1:Y:S01]  /*5060*/  SYNCS.PHASECHK.TRANS64.TRYWAIT P5, [UR11+0x8010], RZ ;  /* 0x008010ffff0075a7 */ /* 0x000e6200080a110b */
[----:B------:R-:W-:-:S04]  /*5070*/  IADD3 R88, P0, PT, R55, UR8, RZ ;  /* 0x0000000837587c10 */ /* 0x000fc8000ff1e0ff */
[C---:B------:R-:W-:Y:S01]  /*5080*/  IADD3 R5, P3, PT, R88.reuse, 0x42, RZ ;  /* 0x0000004258057810 */ /* 0x040fe20007f7e0ff */
[----:B------:R-:W-:Y:S01]  /*5090*/  IMAD.X R92, RZ, RZ, UR9, P0 ;  /* 0x00000009ff5c7e24 */ /* 0x000fe200080e06ff */
[C---:B------:R-:W-:Y:S02]  /*50a0*/  IADD3 R191, P1, PT, R88.reuse, 0x40, RZ ;  /* 0x0000004058bf7810 */ /* 0x040fe40007f3e0ff */
[C---:B------:R-:W-:Y:S01]  /*50b0*/  IADD3 R7, P0, PT, R88.reuse, 0x43, RZ ;  /* 0x0000004358077810 */ /* 0x040fe20007f1e0ff */
[--C-:B------:R-:W-:Y:S01]  /*50c0*/  IMAD.X R96, RZ, RZ, R92.reuse, P3 ;  /* 0x000000ffff607224 */ /* 0x100fe200018e065c */
[-C--:B------:R-:W-:Y:S01]  /*50d0*/  ISETP.GT.U32.AND P2, PT, R5, R54.reuse, PT ;  /* 0x000000360500720c */ /* 0x080fe20003f44070 */
[--C-:B------:R-:W-:Y:S01]  /*50e0*/  IMAD.X R94, RZ, RZ, R92.reuse, P1 ;  /* 0x000000ffff5e7224 */ /* 0x100fe200008e065c */
[----:B------:R-:W-:Y:S01]  /*50f0*/  IADD3 R5, P4, PT, R88, 0x44, RZ ;  /* 0x0000004458057810 */ /* 0x000fe20007f9e0ff */
[----:B------:R-:W-:Y:S01]  /*5100*/  IMAD.X R158, RZ, RZ, R92, P0 ;  /* 0x000000ffff9e7224 */ /* 0x000fe200000e065c */
[----:B------:R-:W-:-:S02]  /*5110*/  ISETP.GT.U32.AND P1, PT, R7, R54, PT ;  /* 0x000000360700720c */ /* 0x000fc40003f24070 */
[----:B------:R-:W-:Y:S02]  /*5120*/  ISETP.GT.U32.AND P3, PT, R5, R54, PT ;  /* 0x000000360500720c */ /* 0x000fe40003f64070 */
[----:B------:R-:W-:Y:S01]  /*5130*/  IADD3 R195, P0, PT, R88, 0x45, RZ ;  /* 0x0000004558c37810 */ /* 0x000fe20007f1e0ff */
[----:B-1----:R-:W-:-:S12]  /*5140*/  @!P5 BRA `(.L_x_14) ;  /* 0x0000003800c0d947 */ /* 0x002fd80003800000 */
.L_x_23:
[----:B------:R-:W-:Y:S01]  /*5150*/  BAR.SYNC.DEFER_BLOCKING 0x0 ;  /* 0x0000000000007b1d */ /* 0x000fe20000010000 */
[--C-:B------:R-:W-:Y:S01]  /*5160*/  IMAD.X R178, RZ, RZ, R92.reuse, P0 ;  /* 0x000000ffffb27224 */ /* 0x100fe200000e065c */
[C---:B------:R-:W-:Y:S01]  /*5170*/  IADD3 R201, P0, PT, R88.reuse, 0x48, RZ ;  /* 0x0000004858c97810 */ /* 0x040fe20007f1e0ff */
[--C-:B------:R-:W-:Y:S01]  /*5180*/  IMAD.X R176, RZ, RZ, R92.reuse, P4 ;  /* 0x000000ffffb07224 */ /* 0x100fe200020e065c */
[C---:B------:R-:W-:Y:S01]  /*5190*/  IADD3 R197, P5, PT, R88.reuse, 0x46, RZ ;  /* 0x0000004658c57810 */ /* 0x040fe20007fbe0ff */
[----:B0-----:R-:W-:Y:S01]  /*51a0*/  UIADD3 UR25, UP0, UPT, UR8, 0x40, URZ ;  /* 0x0000004008197890 */ /* 0x001fe2000ff1e0ff */
[C---:B------:R-:W-:Y:S01]  /*51b0*/  IADD3 R199, P4, PT, R88.reuse, 0x47, RZ ;  /* 0x0000004758c77810 */ /* 0x040fe20007f9e0ff */
[--C-:B------:R-:W-:Y:S01]  /*51c0*/  IMAD.X R194, RZ, RZ, R92.reuse, P0 ;  /* 0x000000ffffc27224 */ /* 0x100fe200000e065c */
[----:B------:R-:W-:Y:S01]  /*51d0*/  LDTM.16dp32bit_t0_t15.x32 R4, tmem[UR15+0x100000] ;  /* 0x1000000f000479ee */ /* 0x000fe20008a80000 */
[----:B------:R-:W0:Y:S01]  /*51e0*/  LDTM.16dp32bit_t16_t31.x32 R4, tmem[UR15+0x100020] ;  /* 0x1000200f000479ee */ /* 0x000e220008aa0000 */
[----:B------:R-:W-:Y:S01]  /*51f0*/  IMAD.X R190, RZ, RZ, R92, P5 ;  /* 0x000000ffffbe7224 */ /* 0x000fe200028e065c */
[C---:B------:R-:W-:Y:S01]  /*5200*/  IADD3 R207, P0, PT, R88.reuse, 0x4b, RZ ;  /* 0x0000004b58cf7810 */ /* 0x040fe20007f1e0ff */
[----:B------:R-:W-:Y:S01]  /*5210*/  UIADD3.X UR27, UPT, UPT, URZ, UR9, URZ, UP0, !UPT ;  /* 0x00000009ff1b7290 */ /* 0x000fe200087fe4ff */
[----:B------:R-:W-:-:S02]  /*5220*/  IADD3 R203, P5, PT, R88, 0x49, RZ ;  /* 0x0000004958cb7810 */ /* 0x000fc40007fbe0ff */
[----:B------:R-:W-:Y:S01]  /*5230*/  IADD3.X R192, PT, PT, RZ, R92, RZ, P4, !PT ;  /* 0x0000005cffc07210 */ /* 0x000fe200027fe4ff */
[--C-:B------:R-:W-:Y:S01]  /*5240*/  IMAD.X R200, RZ, RZ, R92.reuse, P0 ;  /* 0x000000ffffc87224 */ /* 0x100fe200000e065c */
[C---:B------:R-:W-:Y:S01]  /*5250*/  IADD3 R205, P4, PT, R88.reuse, 0x4a, RZ ;  /* 0x0000004a58cd7810 */ /* 0x040fe20007f9e0ff */
[--C-:B------:R-:W-:Y:S01]  /*5260*/  IMAD.X R196, RZ, RZ, R92.reuse, P5 ;  /* 0x000000ffffc47224 */ /* 0x100fe200028e065c */
[C---:B------:R-:W-:Y:S02]  /*5270*/  IADD3 R213, P0, PT, R88.reuse, 0x4e, RZ ;  /* 0x0000004e58d57810 */ /* 0x040fe40007f1e0ff */
[C---:B------:R-:W-:Y:S01]  /*5280*/  IADD3 R209, P5, PT, R88.reuse, 0x4c, RZ ;  /* 0x0000004c58d17810 */ /* 0x040fe20007fbe0ff */
[--C-:B------:R-:W-:Y:S01]  /*5290*/  IMAD.X R198, RZ, RZ, R92.reuse, P4 ;  /* 0x000000ffffc67224 */ /* 0x100fe200020e065c */
[C---:B------:R-:W-:Y:S01]  /*52a0*/  IADD3 R211, P4, PT, R88.reuse, 0x4d, RZ ;  /* 0x0000004d58d37810 */ /* 0x040fe20007f9e0ff */
[--C-:B------:R-:W-:Y:S01]  /*52b0*/  IMAD.X R206, RZ, RZ, R92.reuse, P0 ;  /* 0x000000ffffce7224 */ /* 0x100fe200000e065c */
[----:B------:R-:W-:Y:S01]  /*52c0*/  IADD3 R215, P0, PT, R88, 0x4f, RZ ;  /* 0x0000004f58d77810 */ /* 0x000fe20007f1e0ff */
[--C-:B------:R-:W-:Y:S01]  /*52d0*/  IMAD.X R202, RZ, RZ, R92.reuse, P5 ;  /* 0x000000ffffca7224 */ /* 0x100fe200028e065c */
[----:B------:R-:W-:Y:S01]  /*52e0*/  ISETP.GT.U32.AND P5, PT, R191, R54, PT ;  /* 0x00000036bf00720c */ /* 0x000fe20003fa4070 */
[----:B------:R-:W-:Y:S01]  /*52f0*/  IMAD.X R204, RZ, RZ, R92, P4 ;  /* 0x000000ffffcc7224 */ /* 0x000fe200020e065c */
[----:B------:R-:W-:Y:S01]  /*5300*/  IADD3.X R92, PT, PT, RZ, R92, RZ, P0, !PT ;  /* 0x0000005cff5c7210 */ /* 0x000fe200007fe4ff */
[----:B------:R-:W1:Y:S01]  /*5310*/  @!P6 SYNCS.CCTL.IV [UR11+0x8010] ;  /* 0x00801000ff00e9b1 */ /* 0x000e62000800000b */
[----:B------:R-:W-:Y:S01]  /*5320*/  ISETP.GT.U32.AND.EX P5, PT, R94, RZ, PT, P5 ;  /* 0x000000ff5e00720c */ /* 0x000fe20003fa4150 */
[----:B------:R-:W-:Y:S01]  /*5330*/  NOP ;  /* 0x0000000000007918 */ /* 0x000fe20000000000 */
[----:B0-----:R-:W-:Y:S01]  /*5340*/  FMUL R4, R4, UR37 ;  /* 0x0000002504047c20 */ /* 0x001fe20008400000 */
[-C--:B------:R-:W-:Y:S01]  /*5350*/  ISETP.GT.U32.AND P0, PT, R195, R54.reuse, PT ;  /* 0x00000036c300720c */ /* 0x080fe20003f04070 */
[----:B------:R-:W-:Y:S01]  /*5360*/  FMUL R6, R6, UR37 ;  /* 0x0000002506067c20 */ /* 0x000fe20008400000 */
[----:B------:R-:W-:Y:S01]  /*5370*/  ISETP.GT.U32.AND.EX P2, PT, R96, RZ, PT, P2 ;  /* 0x000000ff6000720c */ /* 0x000fe20003f44120 */
[----:B------:R-:W-:Y:S01]  /*5380*/  FMUL R8, R8, UR37 ;  /* 0x0000002508087c20 */ /* 0x000fe20008400000 */
[----:B------:R-:W-:Y:S01]  /*5390*/  FMUL R88, R5, UR37 ;  /* 0x0000002505587c20 */ /* 0x000fe20008400000 */
[----:B------:R-:W-:Y:S01]  /*53a0*/  ISETP.GT.U32.AND.EX P3, PT, R176, RZ, PT, P3 ;  /* 0x000000ffb000720c */ /* 0x000fe20003f64130 */
[----:B------:R-:W-:Y:S01]  /*53b0*/  FMUL R9, R9, UR37 ;  /* 0x0000002509097c20 */ /* 0x000fe20008400000 */
[-C--:B------:R-:W-:Y:S01]  /*53c0*/  ISETP.GE.U32.AND P4, PT, R191, R54.reuse, PT ;  /* 0x00000036bf00720c */ /* 0x080fe20003f86070 */
[----:B------:R-:W-:Y:S01]  /*53d0*/  FMUL R191, R7, UR37 ;  /* 0x0000002507bf7c20 */ /* 0x000fe20008400000 */
[----:B------:R-:W-:Y:S01]  /*53e0*/  FSEL R5, R4, -INF , !P5 ;  /* 0xff80000004057808 */ /* 0x000fe20006800000 */
[----:B------:R-:W-:Y:S01]  /*53f0*/  FMUL R15, R15, UR37 ;  /* 0x000000250f0f7c20 */ /* 0x000fe20008400000 */
[----:B------:R-:W-:Y:S01]  /*5400*/  ISETP.GT.U32.AND.EX P0, PT, R178, RZ, PT, P0 ;  /* 0x000000ffb200720c */ /* 0x000fe20003f04100 */
[----:B------:R-:W-:Y:S01]  /*5410*/  FMUL R13, R13, UR37 ;  /* 0x000000250d0d7c20 */ /* 0x000fe20008400000 */
[-C--:B------:R-:W-:Y:S01]  /*5420*/  ISETP.GT.U32.AND P5, PT, R197, R54.reuse, PT ;  /* 0x00000036c500720c */ /* 0x080fe20003fa4070 */
[----:B------:R-:W-:Y:S01]  /*5430*/  FMUL R19, R19, UR37 ;  /* 0x0000002513137c20 */ /* 0x000fe20008400000 */
[----:B------:R-:W-:Y:S01]  /*5440*/  FSEL R7, R6, -INF , !P2 ;  /* 0xff80000006077808 */ /* 0x000fe20005000000 */
[----:B------:R-:W-:Y:S01]  /*5450*/  FMUL R21, R21, UR37 ;  /* 0x0000002515157c20 */ /* 0x000fe20008400000 */
[----:B------:R-:W-:Y:S01]  /*5460*/  FSEL R6, R8, -INF , !P3 ;  /* 0xff80000008067808 */ /* 0x000fe20005800000 */
[----:B------:R-:W-:Y:S01]  /*5470*/  FMUL R8, R10, UR37 ;  /* 0x000000250a087c20 */ /* 0x000fe20008400000 */
[----:B------:R-:W-:Y:S01]  /*5480*/  ISETP.GE.U32.AND.EX P4, PT, R94, RZ, PT, P4 ;  /* 0x000000ff5e00720c */ /* 0x000fe20003f86140 */
[----:B------:R-:W-:Y:S01]  /*5490*/  FMUL R10, R12, UR37 ;  /* 0x000000250c0a7c20 */ /* 0x000fe20008400000 */
[-C--:B------:R-:W-:Y:S01]  /*54a0*/  ISETP.GT.U32.AND P3, PT, R205, R54.reuse, PT ;  /* 0x00000036cd00720c */ /* 0x080fe20003f64070 */
[----:B------:R-:W-:Y:S01]  /*54b0*/  FMUL R12, R14, UR37 ;  /* 0x000000250e0c7c20 */ /* 0x000fe20008400000 */
[----:B------:R-:W-:Y:S01]  /*54c0*/  FSEL R9, R9, -INF , !P0 ;  /* 0xff80000009097808 */ /* 0x000fe20004000000 */
[----:B------:R-:W-:Y:S01]  /*54d0*/  FMUL R14, R16, UR37 ;  /* 0x00000025100e7c20 */ /* 0x000fe20008400000 */
[----:B------:R-:W-:Y:S01]  /*54e0*/  ISETP.GT.U32.AND.EX P5, PT, R190, RZ, PT, P5 ;  /* 0x000000ffbe00720c */ /* 0x000fe20003fa4150 */
[----:B------:R-:W-:Y:S01]  /*54f0*/  FMUL R16, R18, UR37 ;  /* 0x0000002512107c20 */ /* 0x000fe20008400000 */
[-C--:B------:R-:W-:Y:S01]  /*5500*/  ISETP.GT.U32.AND P0, PT, R207, R54.reuse, PT ;  /* 0x00000036cf00720c */ /* 0x080fe20003f04070 */
[----:B------:R-:W-:Y:S01]  /*5510*/  VIADD R18, R55, 0x11 ;  /* 0x0000001137127836 */ /* 0x000fe20000000000 */
[----:B------:R-:W-:Y:S01]  /*5520*/  ISETP.GT.U32.AND.EX P1, PT, R158, RZ, PT, P1 ;  /* 0x000000ff9e00720c */ /* 0x000fe20003f24110 */
[----:B------:R-:W-:Y:S01]  /*5530*/  FMUL R11, R11, UR37 ;  /* 0x000000250b0b7c20 */ /* 0x000fe20008400000 */
[-C--:B------:R-:W-:Y:S01]  /*5540*/  ISETP.GT.U32.AND P2, PT, R201, R54.reuse, PT ;  /* 0x00000036c900720c */ /* 0x080fe20003f44070 */
[----:B------:R-:W-:Y:S01]  /*5550*/  FMUL R17, R17, UR37 ;  /* 0x0000002511117c20 */ /* 0x000fe20008400000 */
[----:B------:R-:W-:Y:S01]  /*5560*/  FSEL R4, R88, -INF , !P4 ;  /* 0xff80000058047808 */ /* 0x000fe20006000000 */
[----:B------:R-:W-:Y:S01]  /*5570*/  VIADD R88, R55, 0x17 ;  /* 0x0000001737587836 */ /* 0x000fe20000000000 */
[----:B------:R-:W-:Y:S01]  /*5580*/  ISETP.GT.U32.AND.EX P3, PT, R198, RZ, PT, P3 ;  /* 0x000000ffc600720c */ /* 0x000fe20003f64130 */
[----:B------:R-:W-:Y:S01]  /*5590*/  FMUL R23, R23, UR37 ;  /* 0x0000002517177c20 */ /* 0x000fe20008400000 */
[----:B------:R-:W-:Y:S01]  /*55a0*/  FSEL R8, R8, -INF , !P5 ;  /* 0xff80000008087808 */ /* 0x000fe20006800000 */
[----:B------:R-:W-:Y:S01]  /*55b0*/  FMUL R26, R26, UR37 ;  /* 0x000000251a1a7c20 */ /* 0x000fe20008400000 */
[----:B------:R-:W-:Y:S01]  /*55c0*/  LOP3.LUT R197, R97, UR25, RZ, 0xfc, !PT ;  /* 0x0000001961c57c12 */ /* 0x000fe2000f8efcff */
[----:B------:R-:W-:Y:S01]  /*55d0*/  FMUL R29, R29, UR37 ;  /* 0x000000251d1d7c20 */ /* 0x000fe20008400000 */
[----:B------:R-:W-:Y:S01]  /*55e0*/  ISETP.GT.U32.AND.EX P0, PT, R200, RZ, PT, P0 ;  /* 0x000000ffc800720c */ /* 0x000fe20003f04100 */
[----:B------:R-:W-:Y:S01]  /*55f0*/  FMUL R34, R34, UR37 ;  /* 0x0000002522227c20 */ /* 0x000fe20008400000 */
[----:B------:R-:W-:Y:S01]  /*5600*/  FSEL R191, R191, -INF , !P1 ;  /* 0xff800000bfbf7808 */ /* 0x000fe20004800000 */
[----:B------:R-:W-:Y:S01]  /*5610*/  FMUL R35, R35, UR37 ;  /* 0x0000002523237c20 */ /* 0x000fe20008400000 */
[----:B------:R-:W-:-:S02]  /*5620*/  ISETP.GT.U32.AND P5, PT, R209, R54, PT ;  /* 0x00000036d100720c */ /* 0x000fc40003fa4070 */
[----:B------:R-:W-:Y:S02]  /*5630*/  ISETP.GT.U32.AND.EX P2, PT, R194, RZ, PT, P2 ;  /* 0x000000ffc200720c */ /* 0x000fe40003f44120 */
[----:B------:R-:W-:Y:S02]  /*5640*/  LOP3.LUT R195, R95, UR25, RZ, 0xfc, !PT ;  /* 0x000000195fc37c12 */ /* 0x000fe4000f8efcff */
[-C--:B------:R-:W-:Y:S02]  /*5650*/  ISETP.GT.U32.AND P1, PT, R203, R54.reuse, PT ;  /* 0x00000036cb00720c */ /* 0x080fe40003f24070 */
[----:B------:R-:W-:Y:S02]  /*5660*/  FSEL R12, R12, -INF , !P3 ;  /* 0xff8000000c0c7808 */ /* 0x000fe40005800000 */
[----:B------:R-:W-:Y:S02]  /*5670*/  ISETP.GT.U32.AND P3, PT, R197, R54, PT ;  /* 0x00000036c500720c */ /* 0x000fe40003f64070 */
[----:B------:R-:W-:-:S02]  /*5680*/  FSEL R15, R15, -INF , !P0 ;  /* 0xff8000000f0f7808 */ /* 0x000fc40004000000 */
[----:B------:R-:W-:Y:S02]  /*5690*/  FSEL R10, R10, -INF , !P2 ;  /* 0xff8000000a0a7808 */ /* 0x000fe40005000000 */
[-C--:B------:R-:W-:Y:S02]  /*56a0*/  ISETP.GT.U32.AND P0, PT, R195, R54.reuse, PT ;  /* 0x00000036c300720c */ /* 0x080fe40003f04070 */
[----:B------:R-:W-:Y:S02]  /*56b0*/  ISETP.GT.U32.AND.EX P5, PT, R202, RZ, PT, P5 ;  /* 0x000000ffca00720c */ /* 0x000fe40003fa4150 */
[----:B------:R-:W-:Y:S01]  /*56c0*/  LOP3.LUT R197, R88, UR25, RZ, 0xfc, !PT ;  /* 0x0000001958c57c12 */ /* 0x000fe2000f8efcff */
[----:B------:R-:W-:Y:S01]  /*56d0*/  VIADD R88, R55, 0x10 ;  /* 0x0000001037587836 */ /* 0x000fe20000000000 */
[----:B------:R-:W-:Y:S02]  /*56e0*/  ISETP.GT.U32.AND.EX P1, PT, R196, RZ, PT, P1 ;  /* 0x000000ffc400720c */ /* 0x000fe40003f24110 */
[----:B------:R-:W-:-:S02]  /*56f0*/  ISETP.GT.U32.AND P2, PT, R213, R54, PT ;  /* 0x00000036d500720c */ /* 0x000fc40003f44070 */
[----:B------:R-:W-:Y:S02]  /*5700*/  LOP3.LUT R195, R93, UR25, RZ, 0xfc, !PT ;  /* 0x000000195dc37c12 */ /* 0x000fe4000f8efcff */
[----:B------:R-:W-:Y:S02]  /*5710*/  FSEL R14, R14, -INF , !P5 ;  /* 0xff8000000e0e7808 */ /* 0x000fe40006800000 */
[----:B------:R-:W-:Y:S02]  /*5720*/  FSEL R13, R13, -INF , !P1 ;  /* 0xff8000000d0d7808 */ /* 0x000fe40004800000 */
[-C--:B------:R-:W-:Y:S02]  /*5730*/  ISETP.GT.U32.AND P5, PT, R195, R54.reuse, PT ;  /* 0x00000036c300720c */ /* 0x080fe40003fa4070 */
[----:B------:R-:W-:Y:S02]  /*5740*/  ISETP.GT.U32.AND.EX P2, PT, R206, RZ, PT, P2 ;  /* 0x000000ffce00720c */ /* 0x000fe40003f44120 */
[----:B------:R-:W-:-:S02]  /*5750*/  ISETP.GT.U32.AND P1, PT, R215, R54, PT ;  /* 0x00000036d700720c */ /* 0x000fc40003f24070 */
[----:B------:R-:W-:Y:S01]  /*5760*/  LOP3.LUT R195, R88, UR25, RZ, 0xfc, !PT ;  /* 0x0000001958c37c12 */ /* 0x000fe2000f8efcff */
[----:B------:R-:W-:Y:S01]  /*5770*/  VIADD R88, R55, 0x12 ;  /* 0x0000001237587836 */ /* 0x000fe20000000000 */
[----:B------:R-:W-:Y:S02]  /*5780*/  FSEL R16, R16, -INF , !P2 ;  /* 0xff80000010107808 */ /* 0x000fe40005000000 */
[-C--:B------:R-:W-:Y:S02]  /*5790*/  ISETP.GT.U32.AND P2, PT, R195, R54.reuse, PT ;  /* 0x00000036c300720c */ /* 0x080fe40003f44070 */
[----:B------:R-:W-:Y:S01]  /*57a0*/  ISETP.GT.U32.AND.EX P1, PT, R92, RZ, PT, P1 ;  /* 0x000000ff5c00720c */ /* 0x000fe20003f24110 */
[----:B------:R-:W-:Y:S01]  /*57b0*/  IMAD.U32 R92, RZ, RZ, UR27 ;  /* 0x0000001bff5c7e24 */ /* 0x000fe2000f8e00ff */
[----:B------:R-:W-:Y:S01]  /*57c0*/  LOP3.LUT R195, R18, UR25, RZ, 0xfc, !PT ;  /* 0x0000001912c37c12 */ /* 0x000fe2000f8efcff */
[----:B------:R-:W-:Y:S01]  /*57d0*/  FMUL R18, R20, UR37 ;  /* 0x0000002514127c20 */ /* 0x000fe20008400000 */
[----:B------:R-:W-:Y:S01]  /*57e0*/  FSEL R19, R19, -INF , !P1 ;  /* 0xff80000013137808 */ /* 0x000fe20004800000 */
[----:B------:R-:W-:Y:S01]  /*57f0*/  VIADD R20, R55, 0x13 ;  /* 0x0000001337147836 */ /* 0x000fe20000000000 */
[----:B------:R-:W-:-:S02]  /*5800*/  ISETP.GT.U32.AND P1, PT, R195, R54, PT ;  /* 0x00000036c300720c */ /* 0x000fc40003f24070 */
[----:B------:R-:W-:Y:S02]  /*5810*/  ISETP.GT.U32.AND.EX P2, PT, R92, RZ, PT, P2 ;  /* 0x000000ff5c00720c */ /* 0x000fe40003f44120 */
[----:B------:R-:W-:Y:S02]  /*5820*/  LOP3.LUT R195, R88, UR25, RZ, 0xfc, !PT ;  /* 0x0000001958c37c12 */ /* 0x000fe4000f8efcff */
[----:B------:R-:W-:Y:S02]  /*5830*/  MOV R88, UR27 ;  /* 0x0000001b00587c02 */ /* 0x000fe40008000f00 */
[-C--:B------:R-:W-:Y:S02]  /*5840*/  ISETP.GT.U32.AND P4, PT, R199, R54.reuse, PT ;  /* 0x00000036c700720c */ /* 0x080fe40003f84070 */
[----:B------:R-:W-:Y:S02]  /*5850*/  FSEL R18, R18, -INF , !P2 ;  /* 0xff80000012127808 */ /* 0x000fe40005000000 */
[----:B------:R-:W-:-:S02]  /*5860*/  ISETP.GT.U32.AND P2, PT, R195, R54, PT ;  /* 0x00000036c300720c */ /* 0x000fc40003f44070 */
[----:B------:R-:W-:Y:S01]  /*5870*/  ISETP.GT.U32.AND.EX P1, PT, R88, RZ, PT, P1 ;  /* 0x000000ff5800720c */ /* 0x000fe20003f24110 */
[----:B------:R-:W-:Y:S01]  /*5880*/  VIADD R88, R55, 0x14 ;  /* 0x0000001437587836 */ /* 0x000fe20000000000 */
[----:B------:R-:W-:Y:S02]  /*5890*/  ISETP.GT.U32.AND.EX P4, PT, R192, RZ, PT, P4 ;  /* 0x000000ffc000720c */ /* 0x000fe40003f84140 */
[----:B------:R-:W-:Y:S01]  /*58a0*/  LOP3.LUT R195, R20, UR25, RZ, 0xfc, !PT ;  /* 0x0000001914c37c12 */ /* 0x000fe2000f8efcff */
[----:B------:R-:W-:Y:S01]  /*58b0*/  FMUL R20, R22, UR37 ;  /* 0x0000002516147c20 */ /* 0x000fe20008400000 */
[----:B------:R-:W-:Y:S01]  /*58c0*/  FSEL R21, R21, -INF , !P1 ;  /* 0xff80000015157808 */ /* 0x000fe20004800000 */
[----:B------:R-:W-:Y:S01]  /*58d0*/  VIADD R22, R55, 0x16 ;  /* 0x0000001637167836 */ /* 0x000fe20000000000 */
[----:B------:R-:W-:Y:S02]  /*58e0*/  FSEL R11, R11, -INF , !P4 ;  /* 0xff8000000b0b7808 */ /* 0x000fe40006000000 */
[----:B------:R-:W-:-:S02]  /*58f0*/  ISETP.GT.U32.AND P1, PT, R195, R54, PT ;  /* 0x00000036c300720c */ /* 0x000fc40003f24070 */
[-C--:B------:R-:W-:Y:S02]  /*5900*/  ISETP.GT.U32.AND P4, PT, R211, R54.reuse, PT ;  /* 0x00000036d300720c */ /* 0x080fe40003f84070 */
[----:B------:R-:W-:Y:S02]  /*5910*/  ISETP.GT.U32.AND.EX P2, PT, R92, RZ, PT, P2 ;  /* 0x000000ff5c00720c */ /* 0x000fe40003f44120 */
[----:B------:R-:W-:Y:S01]  /*5920*/  LOP3.LUT R195, R88, UR25, RZ, 0xfc, !PT ;  /* 0x0000001958c37c12 */ /* 0x000fe2000f8efcff */
[----:B------:R-:W-:Y:S01]  /*5930*/  IMAD.U32 R88, RZ, RZ, UR27 ;  /* 0x0000001bff587e24 */ /* 0x000fe2000f8e00ff */
[----:B------:R-:W-:Y:S02]  /*5940*/  ISETP.GT.U32.AND.EX P4, PT, R204, RZ, PT, P4 ;  /* 0x000000ffcc00720c */ /* 0x000fe40003f84140 */
[----:B------:R-:W-:Y:S02]  /*5950*/  FSEL R20, R20, -INF , !P2 ;  /* 0xff80000014147808 */ /* 0x000fe40005000000 */
[----:B------:R-:W-:-:S02]  /*5960*/  ISETP.GT.U32.AND P2, PT, R195, R54, PT ;  /* 0x00000036c300720c */ /* 0x000fc40003f44070 */
[----:B------:R-:W-:Y:S01]  /*5970*/  ISETP.GT.U32.AND.EX P1, PT, R88, RZ, PT, P1 ;  /* 0x000000ff5800720c */ /* 0x000fe20003f24110 */
[----:B------:R-:W-:Y:S01]  /*5980*/  VIADD R88, R55, 0x18 ;  /* 0x0000001837587836 */ /* 0x000fe20000000000 */
[----:B------:R-:W-:Y:S01]  /*5990*/  LOP3.LUT R195, R22, UR25, RZ, 0xfc, !PT ;  /* 0x0000001916c37c12 */ /* 0x000fe2000f8efcff */
[----:B------:R-:W-:Y:S01]  /*59a0*/  FMUL R22, R24, UR37 ;  /* 0x0000002518167c20 */ /* 0x000fe20008400000 */
[----:B------:R-:W-:Y:S01]  /*59b0*/  FSEL R17, R17, -INF , !P4 ;  /* 0xff80000011117808 */ /* 0x000fe20006000000 */
[----:B------:R-:W-:Y:S01]  /*59c0*/  IMAD.U32 R24, RZ, RZ, UR27 ;  /* 0x0000001bff187e24 */ /* 0x000fe2000f8e00ff */
[-C--:B------:R-:W-:Y:S02]  /*59d0*/  ISETP.GT.U32.AND P4, PT, R197, R54.reuse, PT ;  /* 0x00000036c500720c */ /* 0x080fe40003f84070 */
[----:B------:R-:W-:Y:S02]  /*59e0*/  FSEL R23, R23, -INF , !P1 ;  /* 0xff80000017177808 */ /* 0x000fe40004800000 */
[----:B------:R-:W-:-:S02]  /*59f0*/  ISETP.GT.U32.AND P1, PT, R195, R54, PT ;  /* 0x00000036c300720c */ /* 0x000fc40003f24070 */
[----:B------:R-:W-:Y:S02]  /*5a00*/  ISETP.GT.U32.AND.EX P2, PT, R92, RZ, PT, P2 ;  /* 0x000000ff5c00720c */ /* 0x000fe40003f44120 */
[----:B------:R-:W-:Y:S01]  /*5a10*/  LOP3.LUT R195, R88, UR25, RZ, 0xfc, !PT ;  /* 0x0000001958c37c12 */ /* 0x000fe2000f8efcff */
[C---:B------:R-:W-:Y:S01]  /*5a20*/  VIADD R88, R55.reuse, 0x19 ;  /* 0x0000001937587836 */ /* 0x040fe20000000000 */
[----:B------:R-:W-:Y:S02]  /*5a30*/  ISETP.GT.U32.AND.EX P4, PT, R24, RZ, PT, P4 ;  /* 0x000000ff1800720c */ /* 0x000fe40003f84140 */
[----:B------:R-:W-:Y:S02]  /*5a40*/  IADD3 R24, PT, PT, R55, 0x15, RZ ;  /* 0x0000001537187810 */ /* 0x000fe40007ffe0ff */
[----:B------:R-:W-:Y:S02]  /*5a50*/  ISETP.GT.U32.AND.EX P1, PT, R92, RZ, PT, P1 ;  /* 0x000000ff5c00720c */ /* 0x000fe40003f24110 */
[----:B------:R-:W-:-:S02]  /*5a60*/  FSEL R22, R22, -INF , !P2 ;  /* 0xff80000016167808 */ /* 0x000fc40005000000 */
[----:B------:R-:W-:Y:S01]  /*5a70*/  ISETP.GT.U32.AND P2, PT, R195, R54, PT ;  /* 0x00000036c300720c */ /* 0x000fe20003f44070 */
[----:B------:R-:W-:Y:S01]  /*5a80*/  FMUL R195, R27, UR37 ;  /* 0x000000251bc37c20 */ /* 0x000fe20008400000 */
[----:B------:R-:W-:Y:S01]  /*5a90*/  LOP3.LUT R197, R24, UR25, RZ, 0xfc, !PT ;  /* 0x0000001918c57c12 */ /* 0x000fe2000f8efcff */
[----:B------:R-:W-:Y:S01]  /*5aa0*/  IMAD.U32 R24, RZ, RZ, UR27 ;  /* 0x0000001bff187e24 */ /* 0x000fe2000f8e00ff */
[----:B------:R-:W-:Y:S02]  /*5ab0*/  FSEL R27, R26, -INF , !P1 ;  /* 0xff8000001a1b7808 */ /* 0x000fe40004800000 */
[----:B------:R-:W-:Y:S02]  /*5ac0*/  FMNMX3 R26, R5, R4, R7, !PT ;  /* 0x00000004051a7276 */ /* 0x000fe40007800007 */
[----:B------:R-:W-:Y:S01]  /*5ad0*/  LOP3.LUT R199, R88, UR25, RZ, 0xfc, !PT ;  /* 0x0000001958c77c12 */ /* 0x000fe2000f8efcff */
[----:B------:R-:W-:Y:S01]  /*5ae0*/  IMAD.U32 R88, RZ, RZ, UR27 ;  /* 0x0000001bff587e24 */ /* 0x000fe2000f8e00ff */
[----:B------:R-:W-:Y:S01]  /*5af0*/  ISETP.GT.U32.AND.EX P2, PT, R24, RZ, PT, P2 ;  /* 0x000000ff1800720c */ /* 0x000fe20003f44120 */
[----:B------:R-:W-:Y:S01]  /*5b00*/  FMUL R24, R28, UR37 ;  /* 0x000000251c187c20 */ /* 0x000fe20008400000 */
[----:B------:R-:W-:Y:S01]  /*5b10*/  FMNMX3 R26, R26, R191, R6, !PT ;  /* 0x000000bf1a1a7276 */ /* 0x000fe20007800006 */
[----:B------:R-:W-:Y:S01]  /*5b20*/  IMAD.U32 R28, RZ, RZ, UR27 ;  /* 0x0000001bff1c7e24 */ /* 0x000fe2000f8e00ff */
[----:B------:R-:W-:-:S02]  /*5b30*/  ISETP.GT.U32.AND P1, PT, R199, R54, PT ;  /* 0x00000036c700720c */ /* 0x000fc40003f24070 */
[----:B------:R-:W-:Y:S02]  /*5b40*/  FMNMX3 R26, R26, R9, R8, !PT ;  /* 0x000000091a1a7276 */ /* 0x000fe40007800008 */
[----:B------:R-:W-:Y:S02]  /*5b50*/  ISETP.GT.U32.AND.EX P1, PT, R28, RZ, PT, P1 ;  /* 0x000000ff1c00720c */ /* 0x000fe40003f24110 */
[----:B------:R-:W-:Y:S01]  /*5b60*/  FMNMX3 R28, R26, R11, R10, !PT ;  /* 0x0000000b1a1c7276 */ /* 0x000fe2000780000a */
[----:B------:R-:W-:Y:S01]  /*5b70*/  FMUL R26, R25, UR37 ;  /* 0x00000025191a7c20 */ /* 0x000fe20008400000 */
[----:B------:R-:W-:Y:S02]  /*5b80*/  FSEL R195, R195, -INF , !P4 ;  /* 0xff800000c3c37808 */ /* 0x000fe40006000000 */
[----:B------:R-:W-:Y:S02]  /*5b90*/  FMNMX3 R28, R28, R13, R12, !PT ;  /* 0x0000000d1c1c7276 */ /* 0x000fe4000780000c */
[----:B------:R-:W-:-:S02]  /*5ba0*/  ISETP.GT.U32.AND P4, PT, R197, R54, PT ;  /* 0x00000036c500720c */ /* 0x000fc40003f84070 */
[----:B------:R-:W-:Y:S02]  /*5bb0*/  FMNMX3 R28, R28, R15, R14, !PT ;  /* 0x0000000f1c1c7276 */ /* 0x000fe4000780000e */
[----:B------:R-:W-:Y:S02]  /*5bc0*/  LOP3.LUT R197, R91, UR25, RZ, 0xfc, !PT ;  /* 0x000000195bc57c12 */ /* 0x000fe4000f8efcff */
[----:B------:R-:W-:Y:S02]  /*5bd0*/  FMNMX3 R28, R28, R17, R16, !PT ;  /* 0x000000111c1c7276 */ /* 0x000fe40007800010 */
[----:B------:R-:W-:Y:S01]  /*5be0*/  FSEL R25, R29, -INF , !P1 ;  /* 0xff8000001d197808 */ /* 0x000fe20004800000 */
[----:B------:R-:W-:Y:S01]  /*5bf0*/  IMAD.U32 R29, RZ, RZ, UR27 ;  /* 0x0000001bff1d7e24 */ /* 0x000fe2000f8e00ff */
[----:B------:R-:W-:Y:S02]  /*5c00*/  FMNMX3 R28, R28, R19, R18, !PT ;  /* 0x000000131c1c7276 */ /* 0x000fe40007800012 */
[----:B------:R-:W-:-:S02]  /*5c10*/  FSEL R24, R24, -INF , !P2 ;  /* 0xff80000018187808 */ /* 0x000fc40005000000 */
[----:B------:R-:W-:Y:S02]  /*5c20*/  ISETP.GT.U32.AND P2, PT, R197, R54, PT ;  /* 0x00000036c500720c */ /* 0x000fe40003f44070 */
[----:B------:R-:W-:Y:S02]  /*5c30*/  ISETP.GT.U32.AND.EX P4, PT, R88, RZ, PT, P4 ;  /* 0x000000ff5800720c */ /* 0x000fe40003f84140 */
[----:B------:R-:W-:Y:S02]  /*5c40*/  LOP3.LUT R199, R87, UR25, RZ, 0xfc, !PT ;  /* 0x0000001957c77c12 */ /* 0x000fe4000f8efcff */
[----:B------:R-:W-:Y:S02]  /*5c50*/  FMNMX3 R28, R28, R21, R20, !PT ;  /* 0x000000151c1c7276 */ /* 0x000fe40007800014 */
[----:B------:R-:W-:Y:S02]  /*5c60*/  FSEL R26, R26, -INF , !P4 ;  /* 0xff8000001a1a7808 */ /* 0x000fe40006000000 */
[----:B------:R-:W-:-:S02]  /*5c70*/  ISETP.GT.U32.AND.EX P3, PT, R29, RZ, PT, P3 ;  /* 0x000000ff1d00720c */ /* 0x000fc40003f64130 */
[----:B------:R-:W-:Y:S02]  /*5c80*/  ISETP.GT.U32.AND.EX P2, PT, R29, RZ, PT, P2 ;  /* 0x000000ff1d00720c */ /* 0x000fe40003f44120 */
[----:B------:R-:W-:Y:S02]  /*5c90*/  LOP3.LUT R197, R89, UR25, RZ, 0xfc, !PT ;  /* 0x0000001959c57c12 */ /* 0x000fe4000f8efcff */
[-C--:B------:R-:W-:Y:S02]  /*5ca0*/  ISETP.GT.U32.AND P4, PT, R199, R54.reuse, PT ;  /* 0x00000036c700720c */ /* 0x080fe40003f84070 */
[----:B------:R-:W-:Y:S01]  /*5cb0*/  FMNMX3 R29, R28, R23, R22, !PT ;  /* 0x000000171c1d7276 */ /* 0x000fe20007800016 */
[----:B------:R-:W-:Y:S01]  /*5cc0*/  FMUL R28, R30, UR37 ;  /* 0x000000251e1c7c20 */ /* 0x000fe20008400000 */
[----:B------:R-:W-:Y:S01]  /*5cd0*/  FMUL R30, R31, UR37 ;  /* 0x000000251f1e7c20 */ /* 0x000fe20008400000 */
[----:B------:R-:W-:Y:S02]  /*5ce0*/  ISETP.GT.U32.AND P1, PT, R197, R54, PT ;  /* 0x00000036c500720c */ /* 0x000fe40003f24070 */
[----:B------:R-:W-:-:S02]  /*5cf0*/  ISETP.GT.U32.AND.EX P4, PT, R92, RZ, PT, P4 ;  /* 0x000000ff5c00720c */ /* 0x000fc40003f84140 */
[----:B------:R-:W-:Y:S01]  /*5d00*/  FMNMX3 R31, R29, R26, R27, !PT ;  /* 0x0000001a1d1f7276 */ /* 0x000fe2000780001b */
[----:B------:R-:W-:Y:S01]  /*5d10*/  FMUL R29, R32, UR37 ;  /* 0x00000025201d7c20 */ /* 0x000fe20008400000 */
[----:B------:R-:W-:Y:S01]  /*5d20*/  ISETP.GT.U32.AND.EX P1, PT, R88, RZ, PT, P1 ;  /* 0x000000ff5800720c */ /* 0x000fe20003f24110 */
[----:B------:R-:W-:Y:S01]  /*5d30*/  FMUL R32, R33, UR37 ;  /* 0x0000002521207c20 */ /* 0x000fe20008400000 */
[----:B------:R-:W-:Y:S02]  /*5d40*/  FSEL R28, R28, -INF , !P4 ;  /* 0xff8000001c1c7808 */ /* 0x000fe40006000000 */
[----:B------:R-:W-:Y:S02]  /*5d50*/  FMNMX3 R31, R31, R195, R24, !PT ;  /* 0x000000c31f1f7276 */ /* 0x000fe40007800018 */
[----:B------:R-:W-:Y:S02]  /*5d60*/  ISETP.GT.U32.AND.EX P0, PT, R88, RZ, PT, P0 ;  /* 0x000000ff5800720c */ /* 0x000fe40003f04100 */
[----:B------:R-:W-:-:S02]  /*5d70*/  ISETP.GT.U32.AND.EX P5, PT, R92, RZ, PT, P5 ;  /* 0x000000ff5c00720c */ /* 0x000fc40003fa4150 */
[----:B------:R-:W-:Y:S02]  /*5d80*/  FSEL R30, R30, -INF , !P1 ;  /* 0xff8000001e1e7808 */ /* 0x000fe40004800000 */
[----:B------:R-:W-:Y:S02]  /*5d90*/  FSEL R29, R29, -INF , !P2 ;  /* 0xff8000001d1d7808 */ /* 0x000fe40005000000 */
[----:B------:R-:W-:Y:S02]  /*5da0*/  FMNMX3 R31, R31, R25, R28, !PT ;  /* 0x000000191f1f7276 */ /* 0x000fe4000780001c */
[----:B------:R-:W-:Y:S02]  /*5db0*/  FSEL R32, R32, -INF , !P5 ;  /* 0xff80000020207808 */ /* 0x000fe40006800000 */
[----:B------:R-:W-:Y:S02]  /*5dc0*/  FSEL R197, R34, -INF , !P0 ;  /* 0xff80000022c57808 */ /* 0x000fe40004000000 */
[----:B------:R-:W-:-:S02]  /*5dd0*/  FMNMX3 R31, R31, R30, R29, !PT ;  /* 0x0000001e1f1f7276 */ /* 0x000fc4000780001d */
[----:B------:R-:W-:Y:S02]  /*5de0*/  FSEL R199, R35, -INF , !P3 ;  /* 0xff80000023c77808 */ /* 0x000fe40005800000 */
[----:B------:R-:W-:-:S04]  /*5df0*/  FMNMX3 R34, R31, R32, R197, !PT ;  /* 0x000000201f227276 */ /* 0x000fc800078000c5 */
[----:B------:R-:W-:-:S05]  /*5e00*/  FMNMX R34, R199, R34, !PT ;  /* 0x00000022c7227209 */ /* 0x000fca0007800000 */
[----:B------:R-:W0:Y:S02]  /*5e10*/  SHFL.BFLY PT, R88, R34, 0x10, 0x1f ;  /* 0x0e001f0022587f89 */ /* 0x000e2400000e0000 */
[----:B0-----:R-:W-:-:S05]  /*5e20*/  FMNMX3 R88, R34, R88, R193, !PT ;  /* 0x0000005822587276 */ /* 0x001fca00078000c1 */
[--C-:B------:R-:W-:Y:S01]  /*5e30*/  FADD R5, R5, -R88.reuse ;  /* 0x8000005805057221 */ /* 0x100fe20000000000 */
[--C-:B------:R-:W-:Y:S01]  /*5e40*/  FADD R4, R4, -R88.reuse ;  /* 0x8000005804047221 */ /* 0x100fe20000000000 */
[--C-:B------:R-:W-:Y:S01]  /*5e50*/  FADD R7, R7, -R88.reuse ;  /* 0x8000005807077221 */ /* 0x100fe20000000000 */
[--C-:B------:R-:W-:Y:S01]  /*5e60*/  FADD R191, R191, -R88.reuse ;  /* 0x80000058bfbf7221 */ /* 0x100fe20000000000 */
[----:B------:R-:W-:Y:S01]  /*5e70*/  FMUL R5, R5, 1.4426950216293334961 ;  /* 0x3fb8aa3b05057820 */ /* 0x000fe20000400000 */
[----:B------:R-:W-:Y:S01]  /*5e80*/  FMUL R4, R4, 1.4426950216293334961 ;  /* 0x3fb8aa3b04047820 */ /* 0x000fe20000400000 */
[----:B------:R-:W-:Y:S01]  /*5e90*/  FMUL R7, R7, 1.4426950216293334961 ;  /* 0x3fb8aa3b07077820 */ /* 0x000fe20000400000 */
[----:B------:R-:W-:Y:S01]  /*5ea0*/  FMUL R191, R191, 1.4426950216293334961 ;  /* 0x3fb8aa3bbfbf7820 */ /* 0x000fe20000400000 */
[----:B------:R-:W-:Y:S01]  /*5eb0*/  MUFU.EX2 R221, R5 ;  /* 0x0000000500dd7308 */ /* 0x000fe20000000800 */
[--C-:B------:R-:W-:Y:S01]  /*5ec0*/  FADD R6, R6, -R88.reuse ;  /* 0x8000005806067221 */ /* 0x100fe20000000000 */
[--C-:B------:R-:W-:Y:S01]  /*5ed0*/  FADD R9, R9, -R88.reuse ;  /* 0x8000005809097221 */ /* 0x100fe20000000000 */
[--C-:B------:R-:W-:Y:S01]  /*5ee0*/  FADD R8, R8, -R88.reuse ;  /* 0x8000005808087221 */ /* 0x100fe20000000000 */
[--C-:B------:R-:W-:Y:S01]  /*5ef0*/  FADD R11, R11, -R88.reuse ;  /* 0x800000580b0b7221 */ /* 0x100fe20000000000 */
[----:B------:R-:W-:Y:S01]  /*5f00*/  FMUL R6, R6, 1.4426950216293334961 ;  /* 0x3fb8aa3b06067820 */ /* 0x000fe20000400000 */
[----:B------:R-:W-:Y:S01]  /*5f10*/  FMUL R9, R9, 1.4426950216293334961 ;  /* 0x3fb8aa3b09097820 */ /* 0x000fe20000400000 */
[----:B------:R-:W-:Y:S01]  /*5f20*/  FMUL R8, R8, 1.4426950216293334961 ;  /* 0x3fb8aa3b08087820 */ /* 0x000fe20000400000 */
[----:B------:R-:W0:Y:S01]  /*5f30*/  MUFU.EX2 R212, R4 ;  /* 0x0000000400d47308 */ /* 0x000e220000000800 */
[----:B------:R-:W-:Y:S01]  /*5f40*/  FMUL R11, R11, 1.4426950216293334961 ;  /* 0x3fb8aa3b0b0b7820 */ /* 0x000fe20000400000 */
[--C-:B------:R-:W-:Y:S01]  /*5f50*/  FADD R10, R10, -R88.reuse ;  /* 0x800000580a0a7221 */ /* 0x100fe20000000000 */
[--C-:B------:R-:W-:Y:S01]  /*5f60*/  FADD R13, R13, -R88.reuse ;  /* 0x800000580d0d7221 */ /* 0x100fe20000000000 */
[--C-:B------:R-:W-:Y:S01]  /*5f70*/  FADD R12, R12, -R88.reuse ;  /* 0x800000580c0c7221 */ /* 0x100fe20000000000 */
[--C-:B------:R-:W-:Y:S01]  /*5f80*/  FADD R15, R15, -R88.reuse ;  /* 0x800000580f0f7221 */ /* 0x100fe20000000000 */
[----:B------:R-:W-:Y:S01]  /*5f90*/  FMUL R10, R10, 1.4426950216293334961 ;  /* 0x3fb8aa3b0a0a7820 */ /* 0x000fe20000400000 */
[----:B------:R-:W-:Y:S01]  /*5fa0*/  FMUL R13, R13, 1.4426950216293334961 ;  /* 0x3fb8aa3b0d0d7820 */ /* 0x000fe20000400000 */
[----:B------:R-:W2:Y:S01]  /*5fb0*/  MUFU.EX2 R210, R7 ;  /* 0x0000000700d27308 */ /* 0x000ea20000000800 */
[----:B------:R-:W-:Y:S01]  /*5fc0*/  FMUL R12, R12, 1.4426950216293334961 ;  /* 0x3fb8aa3b0c0c7820 */ /* 0x000fe20000400000 */
[----:B------:R-:W-:Y:S01]  /*5fd0*/  FMUL R15, R15, 1.4426950216293334961 ;  /* 0x3fb8aa3b0f0f7820 */ /* 0x000fe20000400000 */
[--C-:B------:R-:W-:Y:S01]  /*5fe0*/  FADD R14, R14, -R88.reuse ;  /* 0x800000580e0e7221 */ /* 0x100fe20000000000 */
[--C-:B------:R-:W-:Y:S01]  /*5ff0*/  FADD R17, R17, -R88.reuse ;  /* 0x8000005811117221 */ /* 0x100fe20000000000 */
[--C-:B------:R-:W-:Y:S01]  /*6000*/  FADD R16, R16, -R88.reuse ;  /* 0x8000005810107221 */ /* 0x100fe20000000000 */
[----:B------:R-:W-:Y:S01]  /*6010*/  FADD R19, R19, -R88 ;  /* 0x8000005813137221 */ /* 0x000fe20000000000 */
[----:B------:R-:W-:Y:S01]  /*6020*/  FMUL R14, R14, 1.4426950216293334961 ;  /* 0x3fb8aa3b0e0e7820 */ /* 0x000fe20000400000 */
[----:B------:R-:W3:Y:S01]  /*6030*/  MUFU.EX2 R219, R191 ;  /* 0x000000bf00db7308 */ /* 0x000ee20000000800 */
[----:B0-----:R-:W-:Y:S01]  /*6040*/  FADD R5, R221, R212 ;  /* 0x000000d4dd057221 */ /* 0x001fe20000000000 */
[----:B------:R-:W-:Y:S01]  /*6050*/  FMUL R17, R17, 1.4426950216293334961 ;  /* 0x3fb8aa3b11117820 */ /* 0x000fe20000400000 */
[--C-:B------:R-:W-:Y:S01]  /*6060*/  FADD R18, R18, -R88.reuse ;  /* 0x8000005812127221 */ /* 0x100fe20000000000 */
[----:B------:R-:W-:Y:S01]  /*6070*/  FMUL R19, R19, 1.4426950216293334961 ;  /* 0x3fb8aa3b13137820 */ /* 0x000fe20000400000 */
[--C-:B------:R-:W-:Y:S01]  /*6080*/  FADD R21, R21, -R88.reuse ;  /* 0x8000005815157221 */ /* 0x100fe20000000000 */
[--C-:B------:R-:W-:Y:S01]  /*6090*/  FADD R20, R20, -R88.reuse ;  /* 0x8000005814147221 */ /* 0x100fe20000000000 */
[--C-:B------:R-:W-:Y:S01]  /*60a0*/  FADD R23, R23, -R88.reuse ;  /* 0x8000005817177221 */ /* 0x100fe20000000000 */
[----:B------:R-:W0:Y:S01]  /*60b0*/  MUFU.EX2 R208, R6 ;  /* 0x0000000600d07308 */ /* 0x000e220000000800 */
[----:B--2---:R-:W-:Y:S01]  /*60c0*/  FADD R4, R210, R5 ;  /* 0x00000005d2047221 */ /* 0x004fe20000000000 */
[----:B------:R-:W-:Y:S01]  /*60d0*/  FMUL R21, R21, 1.4426950216293334961 ;  /* 0x3fb8aa3b15157820 */ /* 0x000fe20000400000 */
[--C-:B------:R-:W-:Y:S01]  /*60e0*/  FADD R22, R22, -R88.reuse ;  /* 0x8000005816167221 */ /* 0x100fe20000000000 */
[----:B------:R-:W-:Y:S01]  /*60f0*/  FMUL R23, R23, 1.4426950216293334961 ;  /* 0x3fb8aa3b17177820 */ /* 0x000fe20000400000 */
[--C-:B------:R-:W-:Y:S01]  /*6100*/  FADD R26, R26, -R88.reuse ;  /* 0x800000581a1a7221 */ /* 0x100fe20000000000 */
[--C-:B------:R-:W-:Y:S01]  /*6110*/  FADD R27, R27, -R88.reuse ;  /* 0x800000581b1b7221 */ /* 0x100fe20000000000 */
[----:B------:R-:W-:Y:S01]  /*6120*/  FADD R195, R195, -R88 ;  /* 0x80000058c3c37221 */ /* 0x000fe20000000000 */
[----:B------:R-:W2:Y:S01]  /*6130*/  MUFU.EX2 R217, R9 ;  /* 0x0000000900d97308 */ /* 0x000ea20000000800 */
[----:B---3--:R-:W-:Y:S01]  /*6140*/  FADD R5, R219, R4 ;  /* 0x00000004db057221 */ /* 0x008fe20000000000 */
[----:B------:R-:W-:Y:S01]  /*6150*/  FMUL R26, R26, 1.4426950216293334961 ;  /* 0x3fb8aa3b1a1a7820 */ /* 0x000fe20000400000 */
[----:B------:R-:W-:Y:S01]  /*6160*/  FMUL R96, R195, 1.4426950216293334961 ;  /* 0x3fb8aa3bc3607820 */ /* 0x000fe20000400000 */
[--C-:B------:R-:W-:Y:S01]  /*6170*/  FADD R24, R24, -R88.reuse ;  /* 0x8000005818187221 */ /* 0x100fe20000000000 */
[--C-:B------:R-:W-:Y:S01]  /*6180*/  FADD R25, R25, -R88.reuse ;  /* 0x8000005819197221 */ /* 0x100fe20000000000 */
[--C-:B------:R-:W-:Y:S01]  /*6190*/  FADD R28, R28, -R88.reuse ;  /* 0x800000581c1c7221 */ /* 0x100fe20000000000 */
[--C-:B------:R-:W-:Y:S01]  /*61a0*/  FADD R30, R30, -R88.reuse ;  /* 0x800000581e1e7221 */ /* 0x100fe20000000000 */
[----:B------:R-:W3:Y:S01]  /*61b0*/  MUFU.EX2 R192, R8 ;  /* 0x0000000800c07308 */ /* 0x000ee20000000800 */
[----:B0-----:R-:W-:Y:S01]  /*61c0*/  FADD R4, R208, R5 ;  /* 0x00000005d0047221 */ /* 0x001fe20000000000 */
[----:B------:R-:W-:Y:S01]  /*61d0*/  FMUL R25, R25, 1.4426950216293334961 ;  /* 0x3fb8aa3b19197820 */ /* 0x000fe20000400000 */
[----:B------:R-:W-:Y:S01]  /*61e0*/  FADD R29, R29, -R88 ;  /* 0x800000581d1d7221 */ /* 0x000fe20000000000 */
[----:B------:R-:W-:-:S02]  /*61f0*/  IMAD.U32 R6, R90, -0x80000000, RZ ;  /* 0x800000005a067824 */ /* 0x000fc400078e00ff */
[----:B------:R-:W-:Y:S01]  /*6200*/  FMUL R30, R30, 1.4426950216293334961 ;  /* 0x3fb8aa3b1e1e7820 */ /* 0x000fe20000400000 */
[--C-:B------:R-:W-:Y:S01]  /*6210*/  FADD R32, R32, -R88.reuse ;  /* 0x8000005820207221 */ /* 0x100fe20000000000 */
[----:B------:R-:W-:Y:S01]  /*6220*/  FADD R197, R197, -R88 ;  /* 0x80000058c5c57221 */ /* 0x000fe20000000000 */
[----:B------:R0:W4:Y:S01]  /*6230*/  MUFU.EX2 R215, R11 ;  /* 0x0000000b00d77308 */ /* 0x0001220000000800 */
[----:B--2---:R-:W-:Y:S01]  /*6240*/  FADD R5, R217, R4 ;  /* 0x00000004d9057221 */ /* 0x004fe20000000000 */
[----:B-1----:R-:W1:Y:S01]  /*6250*/  SYNCS.PHASECHK.TRANS64.TRYWAIT P0, [UR14], R6 ;  /* 0x00000006ff0075a7 */ /* 0x002e62000800110e */
[----:B------:R-:W-:Y:S01]  /*6260*/  FADD R199, R199, -R88 ;  /* 0x80000058c7c77221 */ /* 0x000fe20000000000 */
[----:B------:R-:W-:-:S04]  /*6270*/  IMAD.WIDE R194, R179, 0x2, R110 ;  /* 0x00000002b3c27825 */ /* 0x000fc800078e026e */
[----:B------:R-:W-:Y:S01]  /*6280*/  FMUL R92, R199, 1.4426950216293334961 ;  /* 0x3fb8aa3bc75c7820 */ /* 0x000fe20000400000 */
[----:B------:R-:W2:Y:S01]  /*6290*/  MUFU.EX2 R190, R10 ;  /* 0x0000000a00be7308 */ /* 0x000ea20000000800 */
[----:B---3--:R-:W-:Y:S01]  /*62a0*/  FADD R4, R192, R5 ;  /* 0x00000005c0047221 */ /* 0x008fe20000000000 */
[----:B0-----:R-:W-:Y:S01]  /*62b0*/  FMUL R11, R16, 1.4426950216293334961 ;  /* 0x3fb8aa3b100b7820 */ /* 0x001fe20000400000 */
[----:B------:R-:W-:-:S05]  /*62c0*/  FMUL R16, R24, 1.4426950216293334961 ;  /* 0x3fb8aa3b18107820 */ /* 0x000fca0000400000 */
[----:B------:R0:W3:Y:S01]  /*62d0*/  MUFU.EX2 R213, R13 ;  /* 0x0000000d00d57308 */ /* 0x0000e20000000800 */
[----:B----4-:R-:W-:-:S07]  /*62e0*/  FADD R5, R215, R4 ;  /* 0x00000004d7057221 */ /* 0x010fce0000000000 */
[----:B------:R4:W5:Y:S01]  /*62f0*/  MUFU.EX2 R178, R12 ;  /* 0x0000000c00b27308 */ /* 0x0009620000000800 */
[----:B--2---:R-:W-:Y:S01]  /*6300*/  FADD R4, R190, R5 ;  /* 0x00000005be047221 */ /* 0x004fe20000000000 */
[----:B0-----:R-:W-:-:S06]  /*6310*/  FMUL R13, R20, 1.4426950216293334961 ;  /* 0x3fb8aa3b140d7820 */ /* 0x001fcc0000400000 */
[----:B------:R0:W2:Y:S01]  /*6320*/  MUFU.EX2 R211, R15 ;  /* 0x0000000f00d37308 */ /* 0x0000a20000000800 */
[----:B---3--:R-:W-:Y:S01]  /*6330*/  FADD R5, R213, R4 ;  /* 0x00000004d5057221 */ /* 0x008fe20000000000 */
[----:B----4-:R-:W-:Y:S01]  /*6340*/  FMUL R12, R18, 1.4426950216293334961 ;  /* 0x3fb8aa3b120c7820 */ /* 0x010fe20000400000 */
[----:B------:R-:W-:Y:S01]  /*6350*/  FMUL R18, R29, 1.4426950216293334961 ;  /* 0x3fb8aa3b1d127820 */ /* 0x000fe20000400000 */
[----:B------:R-:W-:-:S04]  /*6360*/  FMUL R29, R32, 1.4426950216293334961 ;  /* 0x3fb8aa3b201d7820 */ /* 0x000fc80000400000 */
[----:B------:R3:W4:Y:S01]  /*6370*/  MUFU.EX2 R10, R14 ;  /* 0x0000000e000a7308 */ /* 0x0007220000000800 */
[----:B-----5:R-:W-:Y:S01]  /*6380*/  FADD R4, R178, R5 ;  /* 0x00000005b2047221 */ /* 0x020fe20000000000 */
[----:B0-----:R-:W-:-:S06]  /*6390*/  FMUL R15, R27, 1.4426950216293334961 ;  /* 0x3fb8aa3b1b0f7820 */ /* 0x001fcc0000400000 */
[----:B------:R0:W5:Y:S01]  /*63a0*/  MUFU.EX2 R209, R17 ;  /* 0x0000001100d17308 */ /* 0x0001620000000800 */
[----:B--2---:R-:W-:Y:S01]  /*63b0*/  FADD R5, R211, R4 ;  /* 0x00000004d3057221 */ /* 0x004fe20000000000 */
[----:B---3--:R-:W-:-:S06]  /*63c0*/  FMUL R14, R22, 1.4426950216293334961 ;  /* 0x3fb8aa3b160e7820 */ /* 0x008fcc0000400000 */
[----:B------:R-:W2:Y:S01]  /*63d0*/  MUFU.EX2 R11, R11 ;  /* 0x0000000b000b7308 */ /* 0x000ea20000000800 */
[----:B----4-:R-:W-:Y:S01]  /*63e0*/  FADD R4, R10, R5 ;  /* 0x000000050a047221 */ /* 0x010fe20000000000 */
[----:B0-----:R-:W-:-:S06]  /*63f0*/  FMUL R17, R28, 1.4426950216293334961 ;  /* 0x3fb8aa3b1c117820 */ /* 0x001fcc0000400000 */
[----:B------:R0:W3:Y:S01]  /*6400*/  MUFU.EX2 R176, R19 ;  /* 0x0000001300b07308 */ /* 0x0000e20000000800 */
[----:B-----5:R-:W-:-:S07]  /*6410*/  FADD R4, R209, R4 ;  /* 0x00000004d1047221 */ /* 0x020fce0000000000 */
[----:B------:R-:W4:Y:S01]  /*6420*/  MUFU.EX2 R12, R12 ;  /* 0x0000000c000c7308 */ /* 0x000f220000000800 */
[----:B--2---:R-:W-:Y:S01]  /*6430*/  FADD R5, R11, R4 ;  /* 0x000000040b057221 */ /* 0x004fe20000000000 */
[----:B0-----:R-:W-:Y:S01]  /*6440*/  FMUL R19, R197, 1.4426950216293334961 ;  /* 0x3fb8aa3bc5137820 */ /* 0x001fe20000400000 */
[----:B------:R-:W-:-:S05]  /*6450*/  IMAD.WIDE R196, R179, 0x2, R118 ;  /* 0x00000002b3c47825 */ /* 0x000fca00078e0276 */
[----:B------:R-:W0:Y:S01]  /*6460*/  MUFU.EX2 R35, R21 ;  /* 0x0000001500237308 */ /* 0x000e220000000800 */
[----:B---3--:R-:W-:-:S07]  /*6470*/  FADD R5, R176, R5 ;  /* 0x00000005b0057221 */ /* 0x008fce0000000000 */
[----:B------:R-:W2:Y:S01]  /*6480*/  MUFU.EX2 R13, R13 ;  /* 0x0000000d000d7308 */ /* 0x000ea20000000800 */
[----:B----4-:R-:W-:-:S07]  /*6490*/  FADD R4, R12, R5 ;  /* 0x000000050c047221 */ /* 0x010fce0000000000 */
[----:B------:R-:W3:Y:S01]  /*64a0*/  MUFU.EX2 R158, R23 ;  /* 0x00000017009e7308 */ /* 0x000ee20000000800 */
[----:B0-----:R-:W-:-:S07]  /*64b0*/  FADD R4, R35, R4 ;  /* 0x0000000423047221 */ /* 0x001fce0000000000 */
[----:B------:R-:W0:Y:S01]  /*64c0*/  MUFU.EX2 R14, R14 ;  /* 0x0000000e000e7308 */ /* 0x000e220000000800 */
[----:B--2---:R-:W-:-:S07]  /*64d0*/  FADD R5, R13, R4 ;  /* 0x000000040d057221 */ /* 0x004fce0000000000 */
[----:B------:R-:W2:Y:S01]  /*64e0*/  MUFU.EX2 R33, R26 ;  /* 0x0000001a00217308 */ /* 0x000ea20000000800 */
[----:B---3--:R-:W-:-:S07]  /*64f0*/  FADD R5, R158, R5 ;  /* 0x000000059e057221 */ /* 0x008fce0000000000 */
        /* <DEDUP_REMOVED lines=19> */
[----:B0-----:R-:W-:-:S04]  /*6630*/  FADD R4, R29, R4 ;  /* 0x000000041d047221 */ /* 0x001fc80000000000 */
[----:B--2---:R-:W-:-:S04]  /*6640*/  FADD R5, R19, R4 ;  /* 0x0000000413057221 */ /* 0x004fc80000000000 */
[----:B---3--:R-:W-:-:S05]  /*6650*/  FADD R90, R92, R5 ;  /* 0x000000055c5a7221 */ /* 0x008fca0000000000 */
[----:B------:R0:W2:Y:S01]  /*6660*/  SHFL.BFLY PT, R191, R90, 0x10, 0x1f ;  /* 0x0e001f005abf7f89 */ /* 0x0000a200000e0000 */
[----:B-1----:R-:W-:Y:S05]  /*6670*/  @!P0 BRA `(.L_x_15) ;  /* 0x0000002400808947 */ /* 0x002fea0003800000 */
.L_x_24:
[C---:B------:R-:W-:Y:S01]  /*6680*/  IMAD.WIDE R26, R179.reuse, 0x2, R82 ;  /* 0x00000002b31a7825 */ /* 0x040fe200078e0252 */
[----:B------:R-:W3:Y:S03]  /*6690*/  LDG.E.U16 R32, desc[UR30][R196.64] ;  /* 0x0000001ec4207981 */ /* 0x000ee6000c1e1500 */
[C---:B------:R-:W-:Y:S01]  /*66a0*/  IMAD.WIDE R24, R179.reuse, 0x2, R74 ;  /* 0x00000002b3187825 */ /* 0x040fe200078e024a */
[----:B------:R-:W4:Y:S03]  /*66b0*/  LDG.E.U16 R30, desc[UR30][R194.64] ;  /* 0x0000001ec21e7981 */ /* 0x000f26000c1e1500 */
[C---:B------:R-:W-:Y:S01]  /*66c0*/  IMAD.WIDE R6, R179.reuse, 0x2, R66 ;  /* 0x00000002b3067825 */ /* 0x040fe200078e0242 */
[----:B------:R-:W5:Y:S03]  /*66d0*/  LDG.E.U16 R26, desc[UR30][R26.64] ;  /* 0x0000001e1a1a7981 */ /* 0x000f66000c1e1500 */
[C---:B------:R-:W-:Y:S01]  /*66e0*/  IMAD.WIDE R4, R179.reuse, 0x2, R38 ;  /* 0x00000002b3047825 */ /* 0x040fe200078e0226 */
[----:B--2---:R-:W2:Y:S03]  /*66f0*/  LDG.E.U16 R24, desc[UR30][R24.64] ;  /* 0x0000001e18187981 */ /* 0x004ea6000c1e1500 */
[C---:B------:R-:W-:Y:S01]  /*6700*/  IMAD.WIDE R206, R179.reuse, 0x2, R46 ;  /* 0x00000002b3ce7825 */ /* 0x040fe200078e022e */
[----:B------:R-:W2:Y:S03]  /*6710*/  LDG.E.U16 R22, desc[UR30][R6.64] ;  /* 0x0000001e06167981 */ /* 0x000ea6000c1e1500 */
[C---:B------:R-:W-:Y:S01]  /*6720*/  IMAD.WIDE R204, R179.reuse, 0x2, R116 ;  /* 0x00000002b3cc7825 */ /* 0x040fe200078e0274 */
[----:B------:R1:W2:Y:S03]  /*6730*/  LDG.E.U16 R20, desc[UR30][R4.64] ;  /* 0x0000001e04147981 */ /* 0x0002a6000c1e1500 */
[C---:B------:R-:W-:Y:S01]  /*6740*/  IMAD.WIDE R202, R179.reuse, 0x2, R108 ;  /* 0x00000002b3ca7825 */ /* 0x040fe200078e026c */
[----:B------:R-:W2:Y:S03]  /*6750*/  LDG.E.U16 R34, desc[UR30][R206.64] ;  /* 0x0000001ece227981 */ /* 0x000ea6000c1e1500 */
[C---:B------:R-:W-:Y:S01]  /*6760*/  IMAD.WIDE R200, R179.reuse, 0x2, R100 ;  /* 0x00000002b3c87825 */ /* 0x040fe200078e0264 */
[----:B------:R-:W2:Y:S03]  /*6770*/  LDG.E.U16 R21, desc[UR30][R204.64] ;  /* 0x0000001ecc157981 */ /* 0x000ea6000c1e1500 */
[C---:B------:R-:W-:Y:S01]  /*6780*/  IMAD.WIDE R198, R179.reuse, 0x2, R80 ;  /* 0x00000002b3c67825 */ /* 0x040fe200078e0250 */
[----:B------:R-:W2:Y:S03]  /*6790*/  LDG.E.U16 R23, desc[UR30][R202.64] ;  /* 0x0000001eca177981 */ /* 0x000ea6000c1e1500 */
[C---:B------:R-:W-:Y:S01]  /*67a0*/  IMAD.WIDE R8, R179.reuse, 0x2, R102 ;  /* 0x00000002b3087825 */ /* 0x040fe200078e0266 */
[----:B------:R-:W2:Y:S03]  /*67b0*/  LDG.E.U16 R25, desc[UR30][R200.64] ;  /* 0x0000001ec8197981 */ /* 0x000ea6000c1e1500 */
[C---:B-1----:R-:W-:Y:S01]  /*67c0*/  IMAD.WIDE R4, R179.reuse, 0x2, R72 ;  /* 0x00000002b3047825 */ /* 0x042fe200078e0248 */
[----:B------:R1:W2:Y:S03]  /*67d0*/  LDG.E.U16 R27, desc[UR30][R198.64] ;  /* 0x0000001ec61b7981 */ /* 0x0002a6000c1e1500 */
[C---:B------:R-:W-:Y:S01]  /*67e0*/  IMAD.WIDE R6, R179.reuse, 0x2, R64 ;  /* 0x00000002b3067825 */ /* 0x040fe200078e0240 */
[----:B------:R0:W2:Y:S03]  /*67f0*/  LDG.E.U16 R28, desc[UR30][R8.64] ;  /* 0x0000001e081c7981 */ /* 0x0000a6000c1e1500 */
[C---:B------:R-:W-:Y:S01]  /*6800*/  IMAD.WIDE R194, R179.reuse, 0x2, R48 ;  /* 0x00000002b3c27825 */ /* 0x040fe200078e0230 */
[----:B------:R0:W2:Y:S03]  /*6810*/  LDG.E.U16 R223, desc[UR30][R4.64] ;  /* 0x0000001e04df7981 */ /* 0x0000a6000c1e1500 */
[C---:B------:R-:W-:Y:S01]  /*6820*/  IMAD.WIDE R196, R179.reuse, 0x2, R114 ;  /* 0x00000002b3c47825 */ /* 0x040fe200078e0272 */
[----:B------:R0:W2:Y:S03]  /*6830*/  LDG.E.U16 R225, desc[UR30][R6.64] ;  /* 0x0000001e06e17981 */ /* 0x0000a6000c1e1500 */
        /* <DEDUP_REMOVED lines=8> */
[C---:B------:R-:W-:Y:S01]  /*68c0*/  IMAD.WIDE R206, R179.reuse, 0x2, R62 ;  /* 0x00000002b3ce7825 */ /* 0x040fe200078e023e */
[----:B------:R1:W2:Y:S03]  /*68d0*/  LDG.E.U16 R220, desc[UR30][R202.64] ;  /* 0x0000001ecadc7981 */ /* 0x0002a6000c1e1500 */
[C---:B0-----:R-:W-:Y:S01]  /*68e0*/  IMAD.WIDE R8, R179.reuse, 0x2, R40 ;  /* 0x00000002b3087825 */ /* 0x041fe200078e0228 */
        /* <DEDUP_REMOVED lines=15> */
[C---:B0-----:R-:W-:Y:S01]  /*69e0*/  IMAD.WIDE R204, R179.reuse, 0x2, R44 ;  /* 0x00000002b3cc7825 */ /* 0x041fe200078e022c */
[----:B------:R-:W2:Y:S03]  /*69f0*/  LDG.E.U16 R201, desc[UR30][R200.64] ;  /* 0x0000001ec8c97981 */ /* 0x000ea6000c1e1500 */
[C---:B------:R-:W-:Y:S01]  /*6a00*/  IMAD.WIDE R206, R179.reuse, 0x2, R52 ;  /* 0x00000002b3ce7825 */ /* 0x040fe200078e0234 */
[----:B------:R-:W2:Y:S03]  /*6a10*/  LDG.E.U16 R203, desc[UR30][R202.64] ;  /* 0x0000001ecacb7981 */ /* 0x000ea6000c1e1500 */
[----:B------:R-:W-:Y:S01]  /*6a20*/  IMAD.WIDE R8, R179, 0x2, R112 ;  /* 0x00000002b3087825 */ /* 0x000fe200078e0270 */
[----:B------:R-:W2:Y:S04]  /*6a30*/  LDG.E.U16 R205, desc[UR30][R204.64] ;  /* 0x0000001ecccd7981 */ /* 0x000ea8000c1e1500 */
[----:B------:R0:W2:Y:S04]  /*6a40*/  LDG.E.U16 R231, desc[UR30][R8.64] ;  /* 0x0000001e08e77981 */ /* 0x0000a8000c1e1500 */
[----:B------:R-:W2:Y:S01]  /*6a50*/  LDG.E.U16 R207, desc[UR30][R206.64] ;  /* 0x0000001ececf7981 */ /* 0x000ea2000c1e1500 */
[----:B-1----:R-:W-:-:S02]  /*6a60*/  F2FP.BF16.F32.PACK_AB R4, R212, R221 ;  /* 0x000000ddd404723e */ /* 0x002fc400000010ff */
[----:B------:R-:W-:Y:S02]  /*6a70*/  F2FP.BF16.F32.PACK_AB R5, R219, R210 ;  /* 0x000000d2db05723e */ /* 0x000fe400000010ff */
[----:B------:R-:W-:Y:S02]  /*6a80*/  F2FP.BF16.F32.PACK_AB R6, R217, R208 ;  /* 0x000000d0d906723e */ /* 0x000fe400000010ff */
[----:B------:R-:W-:Y:S02]  /*6a90*/  F2FP.BF16.F32.PACK_AB R7, R215, R192 ;  /* 0x000000c0d707723e */ /* 0x000fe400000010ff */
[----:B0-----:R-:W-:Y:S02]  /*6aa0*/  F2FP.BF16.F32.PACK_AB R8, R213, R190 ;  /* 0x000000bed508723e */ /* 0x001fe400000010ff */
[----:B------:R-:W-:Y:S02]  /*6ab0*/  F2FP.BF16.F32.PACK_AB R9, R211, R178 ;  /* 0x000000b2d309723e */ /* 0x000fe400000010ff */
[----:B------:R-:W-:-:S02]  /*6ac0*/  F2FP.BF16.F32.PACK_AB R10, R209, R10 ;  /* 0x0000000ad10a723e */ /* 0x000fc400000010ff */
[----:B------:R-:W-:Y:S02]  /*6ad0*/  F2FP.BF16.F32.PACK_AB R11, R176, R11 ;  /* 0x0000000bb00b723e */ /* 0x000fe400000010ff */
[----:B------:R-:W-:Y:S02]  /*6ae0*/  F2FP.BF16.F32.PACK_AB R12, R35, R12 ;  /* 0x0000000c230c723e */ /* 0x000fe400000010ff */
[----:B------:R-:W-:Y:S02]  /*6af0*/  F2FP.BF16.F32.PACK_AB R13, R158, R13 ;  /* 0x0000000d9e0d723e */ /* 0x000fe400000010ff */
[----:B------:R-:W-:Y:S02]  /*6b00*/  F2FP.BF16.F32.PACK_AB R14, R33, R14 ;  /* 0x0000000e210e723e */ /* 0x000fe400000010ff */
[----:B------:R-:W-:Y:S02]  /*6b10*/  F2FP.BF16.F32.PACK_AB R15, R96, R15 ;  /* 0x0000000f600f723e */ /* 0x000fe400000010ff */
[----:B------:R-:W-:-:S02]  /*6b20*/  F2FP.BF16.F32.PACK_AB R16, R31, R16 ;  /* 0x000000101f10723e */ /* 0x000fc400000010ff */
[----:B------:R-:W-:Y:S02]  /*6b30*/  F2FP.BF16.F32.PACK_AB R17, R94, R17 ;  /* 0x000000115e11723e */ /* 0x000fe400000010ff */
[----:B------:R-:W-:Y:S02]  /*6b40*/  F2FP.BF16.F32.PACK_AB R18, R29, R18 ;  /* 0x000000121d12723e */ /* 0x000fe400000010ff */
[----:B------:R-:W-:Y:S01]  /*6b50*/  F2FP.BF16.F32.PACK_AB R19, R92, R19 ;  /* 0x000000135c13723e */ /* 0x000fe200000010ff */
[----:B------:R-:W-:-:S03]  /*6b60*/  FADD R92, -R88, R193 ;  /* 0x000000c1585c7221 */ /* 0x000fc60000000100 */
[----:B------:R-:W-:Y:S01]  /*6b70*/  STTM.16dp32bit_t0_t15.x16 tmem[UR15+0x40], R4 ;  /* 0x00004004000079ed */ /* 0x000fe20008a0000f */
[----:B------:R-:W-:Y:S01]  /*6b80*/  STTM.16dp32bit_t16_t31.x16 tmem[UR15+0x50], R4 ;  /* 0x00005004000079ed */ /* 0x000fe20008a2000f */
[----:B------:R-:W-:-:S04]  /*6b90*/  FMUL R92, R92, 1.4426950216293334961 ;  /* 0x3fb8aa3b5c5c7820 */ /* 0x000fc80000400000 */
[----:B------:R-:W0:Y:S01]  /*6ba0*/  MUFU.EX2 R193, R92 ;  /* 0x0000005c00c17308 */ /* 0x000e220000000800 */
[----:B------:R-:W-:Y:S01]  /*6bb0*/  ULEA UR14, UR23, UR11, 0x3 ;  /* 0x0000000b170e7291 */ /* 0x000fe2000f8e18ff */
[----:B------:R-:W-:Y:S01]  /*6bc0*/  FADD R90, R90, R191 ;  /* 0x000000bf5a5a7221 */ /* 0x000fe20000000000 */
[----:B------:R-:W-:Y:S02]  /*6bd0*/  UMOV UR4, UR5 ;  /* 0x0000000500047c82 */ /* 0x000fe40008000000 */
[----:B------:R-:W-:Y:S01]  /*6be0*/  UIADD3 UR14, UPT, UPT, UR14, 0x8000, URZ ;  /* 0x000080000e0e7890 */ /* 0x000fe2000fffe0ff */
[----:B---3--:R-:W-:Y:S04]  /*6bf0*/  STS.U16 [R59+UR11+0x6000], R32 ;  /* 0x006000203b007988 */ /* 0x008fe8000800040b */
[----:B----4-:R-:W-:Y:S04]  /*6c00*/  STS.U16 [R59+UR11+0x6400], R30 ;  /* 0x0064001e3b007988 */ /* 0x010fe8000800040b */
[----:B-----5:R-:W-:Y:S04]  /*6c10*/  STS.U16 [R59+UR11+0x6c00], R26 ;  /* 0x006c001a3b007988 */ /* 0x020fe8000800040b */
[----:B--2---:R-:W-:Y:S04]  /*6c20*/  STS.U16 [R59+UR11+0x7000], R24 ;  /* 0x007000183b007988 */ /* 0x004fe8000800040b */
        /* <DEDUP_REMOVED lines=30> */
[----:B-1----:R-:W-:Y:S01]  /*6e10*/  LDTM.16dp32bit_t0_t15.x32 R4, tmem[UR15] ;  /* 0x0000000f000479ee */ /* 0x002fe20008a80000 */
[----:B------:R-:W0:Y:S01]  /*6e20*/  LDTM.16dp32bit_t16_t31.x32 R4, tmem[UR15+0x20] ;  /* 0x0000200f000479ee */ /* 0x000e220008aa0000 */
[----:B------:R-:W-:Y:S01]  /*6e30*/  NOP ;  /* 0x0000000000007918 */ /* 0x000fe20000000000 */
[C---:B0-----:R-:W-:Y:S01]  /*6e40*/  FMUL R4, R193.reuse, R4 ;  /* 0x00000004c1047220 */ /* 0x041fe20000400000 */
        /* <DEDUP_REMOVED lines=32> */
[----:B------:R2:W-:Y:S01]  /*7050*/  STTM.16dp32bit_t16_t31.x32 tmem[UR15+0x20], R4 ;  /* 0x00002004000079ed */ /* 0x0005e20008aa000f */
[----:B------:R-:W0:Y:S02]  /*7060*/  FENCE.VIEW.ASYNC.T ;  /* 0x00000000000073c6 */ /* 0x000e240000000200 */
[----:B0-----:R-:W-:Y:S06]  /*7070*/  BAR.SYNC.DEFER_BLOCKING 0x0 ;  /* 0x0000000000007b1d */ /* 0x001fec0000010000 */
[----:B------:R0:W-:Y:S06]  /*7080*/  MEMBAR.ALL.CTA ;  /* 0x0000000000007992 */ /* 0x0001ec0000008000 */
[----:B0-----:R-:W0:Y:S02]  /*7090*/  FENCE.VIEW.ASYNC.S ;  /* 0x00000000000073c6 */ /* 0x001e240000000000 */
[----:B0-----:R-:W-:Y:S06]  /*70a0*/  BAR.SYNC.DEFER_BLOCKING 0x0 ;  /* 0x0000000000007b1d */ /* 0x001fec0000010000 */
[----:B------:R-:W-:Y:S05]  /*70b0*/  BRA.U UP3, `(.L_x_16) ;  /* 0x0000000103547547 */ /* 0x000fea000b800000 */
[----:B------:R-:W-:Y:S02]  /*70c0*/  UIADD3 UR54, UPT, UPT, UR13, 0x48, URZ ;  /* 0x000000480d367890 */ /* 0x000fe4000fffe0ff */
[----:B------:R-:W-:Y:S02]  /*70d0*/  UIADD3 UR55, UPT, UPT, UR13, 0x50, URZ ;  /* 0x000000500d377890 */ /* 0x000fe4000fffe0ff */
        /* <DEDUP_REMOVED lines=19> */
.L_x_16:
[----:B------:R-:W-:Y:S01]  /*7210*/  UISETP.GE.U32.AND UP0, UPT, UR25, UR12, UPT ;  /* 0x0000000c1900728c */ /* 0x000fe2000bf06070 */
[----:B------:R-:W-:Y:S01]  /*7220*/  FFMA R86, R193, R86, R90 ;  /* 0x00000056c1567223 */ /* 0x000fe2000000005a */
[----:B------:R-:W-:Y:S01]  /*7230*/  UIADD3 UR23, UPT, UPT, UR23, 0x1, URZ ;  /* 0x0000000117177890 */ /* 0x000fe2000fffe0ff */
[----:B------:R-:W-:Y:S01]  /*7240*/  VIADD R179, R179, UR22 ;  /* 0x00000016b3b37c36 */ /* 0x000fe20008000000 */
[----:B------:R-:W-:Y:S01]  /*7250*/  UISETP.GE.U32.AND.EX UP0, UPT, UR27, URZ, UPT, UP0 ;  /* 0x000000ff1b00728c */ /* 0x000fe2000bf06100 */
[----:B------:R-:W-:Y:S01]  /*7260*/  IADD3 R177, PT, PT, R159, R177, RZ ;  /* 0x000000b19fb17210 */ /* 0x000fe20007ffe0ff */
[----:B------:R-:W-:Y:S01]  /*7270*/  UISETP.GT.AND UP4, UPT, UR23, 0x1, UPT ;  /* 0x000000011700788c */ /* 0x000fe2000bf84270 */
[----:B------:R-:W-:Y:S01]  /*7280*/  IMAD.U32 R90, RZ, RZ, UR4 ;  /* 0x00000004ff5a7e24 */ /* 0x000fe2000f8e00ff */
[----:B0-----:R-:W-:Y:S01]  /*7290*/  UMOV UR8, UR25 ;  /* 0x0000001900087c82 */ /* 0x001fe20008000000 */
[----:B------:R-:W-:Y:S01]  /*72a0*/  IMAD.MOV.U32 R193, RZ, RZ, R88 ;  /* 0x000000ffffc17224 */ /* 0x000fe200078e0058 */
[----:B------:R-:W-:-:S02]  /*72b0*/  USEL UR5, URZ, 0x1, !UP4 ;  /* 0x00000001ff057887 */ /* 0x000fc4000e000000 */
[----:B------:R-:W-:Y:S02]  /*72c0*/  USEL UR23, UR23, URZ, !UP4 ;  /* 0x000000ff17177287 */ /* 0x000fe4000e000000 */
[----:B------:R-:W-:Y:S01]  /*72d0*/  ULOP3.LUT UR5, UR4, UR5, URZ, 0x3c, !UPT ;  /* 0x0000000504057292 */ /* 0x000fe2000f8e3cff */
[----:B------:R-:W-:Y:S01]  /*72e0*/  UMOV UR9, UR27 ;  /* 0x0000001b00097c82 */ /* 0x000fe20008000000 */
[----:B------:R-:W-:Y:S10]  /*72f0*/  BRA.U !UP0, `(.L_x_17) ;  /* 0xffffffd508607547 */ /* 0x000ff4000b83ffff */
.L_x_12:
[----:B------:R-:W-:Y:S01]  /*7300*/  UISETP.GE.AND UP0, UPT, UR36, 0x1, UPT ;  /* 0x000000012400788c */ /* 0x000fe2000bf06270 */
[C---:B------:R-:W-:Y:S02]  /*7310*/  FSETP.GEU.AND P0, PT, |R86|.reuse, 1.175494350822287508e-38, PT ;  /* 0x008000005600780b */ /* 0x040fe40003f0e200 */
[----:B------:R-:W-:-:S06]  /*7320*/  FSETP.GT.AND P1, PT, |R86|, 8.50705917302346158658e+37, PT ;  /* 0x7e8000005600780b */ /* 0x000fcc0003f24200 */
[----:B------:R-:W-:Y:S07]  /*7330*/  BRA.U !UP0, `(.L_x_18) ;  /* 0x0000000108107547 */ /* 0x000fee000b800000 */
[----:B------:R-:W-:-:S06]  /*7340*/  USHF.L.U32 UR4, UR4, 0x1f, URZ ;  /* 0x0000001f04047899 */ /* 0x000fcc00080006ff */
[----:B-123--:R-:W-:-:S04]  /*7350*/  IMAD.U32 R4, RZ, RZ, UR4 ;  /* 0x00000004ff047e24 */ /* 0x00efc8000f8e00ff */
[----:B------:R-:W0:Y:S02]  /*7360*/  SYNCS.PHASECHK.TRANS64.TRYWAIT P2, [UR14], R4 ;  /* 0x00000004ff0075a7 */ /* 0x000e24000804110e */
[----:B0-----:R-:W-:Y:S05]  /*7370*/  @!P2 BRA `(.L_x_19) ;  /* 0x00000018004ca947 */ /* 0x001fea0003800000 */
.L_x_18:
[----:B------:R-:W-:Y:S01]  /*7380*/  BAR.SYNC.DEFER_BLOCKING 0x0 ;  /* 0x0000000000007b1d */ /* 0x000fe20000010000 */
[C---:B------:R-:W-:Y:S01]  /*7390*/  FMUL R38, R86.reuse, 8388608 ;  /* 0x4b00000056267820 */ /* 0x040fe20000400000 */
[----:B------:R-:W-:Y:S01]  /*73a0*/  FSETP.GEU.AND P2, PT, R86, 1.175494350822287508e-38, PT ;  /* 0x008000005600780b */ /* 0x000fe20003f4e000 */
[----:B------:R-:W-:Y:S02]  /*73b0*/  IMAD.MOV.U32 R45, RZ, RZ, 0x3dc6b27f ;  /* 0x3dc6b27fff2d7424 */ /* 0x000fe400078e00ff */
[----:B------:R-:W-:Y:S01]  /*73c0*/  IMAD.SHL.U32 R49, R0, 0x10, RZ ;  /* 0x0000001000317824 */ /* 0x000fe200078e00ff */
[----:B------:R-:W-:Y:S01]  /*73d0*/  FSEL R50, R38, R86, !P2 ;  /* 0x0000005626327208 */ /* 0x000fe20005000000 */
[----:B------:R-:W-:Y:S01]  /*73e0*/  @P1 FMUL R86, R86, 0.25 ;  /* 0x3e80000056561820 */ /* 0x000fe20000400000 */
[----:B------:R-:W-:Y:S01]  /*73f0*/  LEA R38, R3, UR11, 0x7 ;  /* 0x0000000b03267c11 */ /* 0x000fe2000f8e38ff */
[----:B------:R-:W0:Y:S01]  /*7400*/  LDCU.64 UR4, c[0x0][0x3e0] ;  /* 0x00007c00ff0477ac */ /* 0x000e220008000a00 */
[----:B------:R-:W-:Y:S01]  /*7410*/  SHF.R.U32.HI R3, RZ, 0x2, R0 ;  /* 0x00000002ff037819 */ /* 0x000fe20000011600 */
[----:B------:R-:W-:Y:S01]  /*7420*/  @!P0 FMUL R86, R86, 16777216 ;  /* 0x4b80000056568820 */ /* 0x000fe20000400000 */
[----:B------:R-:W-:Y:S01]  /*7430*/  LOP3.LUT R40, R49, 0x30, RZ, 0xc0, !PT ;  /* 0x0000003031287812 */ /* 0x000fe200078ec0ff */
[----:B------:R-:W-:Y:S01]  /*7440*/  IMAD R37, R37, 0x10, R38 ;  /* 0x0000001025257824 */ /* 0x000fe200078e0226 */
[----:B------:R-:W-:Y:S01]  /*7450*/  LOP3.LUT R3, R3, 0x18, RZ, 0xc0, !PT ;  /* 0x0000001803037812 */ /* 0x000fe200078ec0ff */
[----:B------:R-:W4:Y:S01]  /*7460*/  MUFU.RCP R39, R86 ;  /* 0x0000005600277308 */ /* 0x000f220000001000 */
[----:B------:R-:W5:Y:S01]  /*7470*/  LDC.64 R62, c[0x0][0x398] ;  /* 0x0000e600ff3e7b82 */ /* 0x000f620000000a00 */
[----:B------:R-:W-:Y:S01]  /*7480*/  IMAD R48, R36, 0x8, R37 ;  /* 0x0000000824307824 */ /* 0x000fe200078e0225 */
[----:B------:R-:W-:-:S02]  /*7490*/  LOP3.LUT R3, R3, 0x1f, R0, 0xf8, !PT ;  /* 0x0000001f03037812 */ /* 0x000fc400078ef800 */
[----:B------:R-:W-:Y:S02]  /*74a0*/  IADD3 R37, PT, PT, R50, -0x3f3504f3, RZ ;  /* 0xc0cafb0d32257810 */ /* 0x000fe40007ffe0ff */
[----:B------:R-:W-:Y:S01]  /*74b0*/  FSEL R36, RZ, -23, P2 ;  /* 0xc1b80000ff247808 */ /* 0x000fe20001000000 */
[----:B------:R-:W-:Y:S01]  /*74c0*/  IMAD.SHL.U32 R38, R3, 0x8, RZ ;  /* 0x0000000803267824 */ /* 0x000fe200078e00ff */
[----:B------:R-:W1:Y:S02]  /*74d0*/  @!P6 SYNCS.CCTL.IV [UR11+0x8000] ;  /* 0x00800000ff00e9b1 */ /* 0x000e64000800000b */
[----:B-1----:R-:W-:Y:S01]  /*74e0*/  BAR.SYNC.DEFER_BLOCKING 0x0 ;  /* 0x0000000000007b1d */ /* 0x002fe20000010000 */
[----:B------:R-:W-:Y:S01]  /*74f0*/  LOP3.LUT R37, R37, 0xff800000, RZ, 0xc0, !PT ;  /* 0xff80000025257812 */ /* 0x000fe200078ec0ff */
[----:B0-----:R-:W-:Y:S01]  /*7500*/  UIMAD UR4, UR10, UR4, URZ ;  /* 0x000000040a0472a4 */ /* 0x001fe2000f8e02ff */
[----:B------:R-:W-:Y:S01]  /*7510*/  LOP3.LUT R43, R38, 0xc0, RZ, 0xc0, !PT ;  /* 0x000000c0262b7812 */ /* 0x000fe200078ec0ff */
[----:B------:R-:W-:Y:S01]  /*7520*/  IMAD.SHL.U32 R3, R3, 0x10, RZ ;  /* 0x0000001003037824 */ /* 0x000fe200078e00ff */
[C---:B------:R-:W-:Y:S01]  /*7530*/  ISETP.GE.U32.AND P2, PT, R50.reuse, 0x7f800000, PT ;  /* 0x7f8000003200780c */ /* 0x040fe20003f46070 */
[----:B------:R-:W-:Y:S01]  /*7540*/  IMAD.IADD R38, R50, 0x1, -R37 ;  /* 0x0000000132267824 */ /* 0x000fe200078e0a25 */
[----:B------:R-:W-:Y:S01]  /*7550*/  I2FP.F32.S32 R37, R37 ;  /* 0x0000002500257245 */ /* 0x000fe20000201400 */
[----:B--23--:R-:W-:Y:S01]  /*7560*/  LDTM.16dp32bit_t0_t15.x32 R4, tmem[UR15] ;  /* 0x0000000f000479ee */ /* 0x00cfe20008a80000 */
[----:B------:R-:W0:Y:S01]  /*7570*/  LDTM.16dp32bit_t16_t31.x32 R4, tmem[UR15+0x20] ;  /* 0x0000200f000479ee */ /* 0x000e220008aa0000 */
[----:B------:R-:W-:Y:S01]  /*7580*/  IADD3 R65, PT, PT, R43, UR11, R40 ;  /* 0x0000000b2b417c10 */ /* 0x000fe2000fffe028 */
[----:B------:R-:W-:Y:S01]  /*7590*/  FADD R38, R38, -1 ;  /* 0xbf80000026267421 */ /* 0x000fe20000000000 */
[----:B------:R-:W1:Y:S01]  /*75a0*/  LDC R56, c[0x0][0x3e8] ;  /* 0x0000fa00ff387b82 */ /* 0x000e620000000800 */
[----:B------:R-:W-:Y:S01]  /*75b0*/  FFMA.FTZ R36, R37, 1.1920928955078125e-07, R36 ;  /* 0x3400000025247823 */ /* 0x000fe20000010024 */
[----:B------:R-:W-:Y:S01]  /*75c0*/  FSETP.NEU.AND P3, PT, R50, RZ, PT ;  /* 0x000000ff3200720b */ /* 0x000fe20003f6d000 */
[----:B------:R-:W-:-:S04]  /*75d0*/  FFMA.FTZ R37, R38, R45, -0.16845393180847167969 ;  /* 0xbe2c7f3026257423 */ /* 0x000fc8000001002d */
[----:B------:R-:W-:-:S04]  /*75e0*/  FFMA.FTZ R37, R38, R37, 0.1716887056827545166 ;  /* 0x3e2fcf2a26257423 */ /* 0x000fc80000010025 */
[C---:B------:R-:W-:Y:S01]  /*75f0*/  FFMA.FTZ R37, R38.reuse, R37, -0.17900948226451873779 ;  /* 0xbe374e4326257423 */ /* 0x040fe20000010025 */
[----:B------:R-:W2:Y:S01]  /*7600*/  @!P6 SYNCS.CCTL.IV [UR11+0x8008] ;  /* 0x00800800ff00e9b1 */ /* 0x000ea2000800000b */
[----:B------:R-:W-:Y:S02]  /*7610*/  NOP ;  /* 0x0000000000007918 */ /* 0x000fe40000000000 */
[----:B------:R-:W-:-:S04]  /*7620*/  FFMA.FTZ R37, R38, R37, 0.20512372255325317383 ;  /* 0x3e520bf426257423 */ /* 0x000fc80000010025 */
[----:B------:R-:W-:Y:S01]  /*7630*/  FFMA.FTZ R37, R38, R37, -0.24046532809734344482 ;  /* 0xbe763c8b26257423 */ /* 0x000fe20000010025 */
[----:B0-----:R-:W-:Y:S01]  /*7640*/  @P1 FMUL R4, R4, 0.25 ;  /* 0x3e80000004041820 */ /* 0x001fe20000400000 */
[----:B------:R-:W-:Y:S01]  /*7650*/  @P1 FMUL R6, R6, 0.25 ;  /* 0x3e80000006061820 */ /* 0x000fe20000400000 */
[----:B------:R-:W-:Y:S01]  /*7660*/  @P1 FMUL R5, R5, 0.25 ;  /* 0x3e80000005051820 */ /* 0x000fe20000400000 */
[----:B------:R-:W-:Y:S01]  /*7670*/  @P1 FMUL R7, R7, 0.25 ;  /* 0x3e80000007071820 */ /* 0x000fe20000400000 */
[----:B------:R-:W-:Y:S01]  /*7680*/  @!P0 FMUL R4, R4, 16777216 ;  /* 0x4b80000004048820 */ /* 0x000fe20000400000 */
[----:B------:R-:W-:Y:S01]  /*7690*/  @!P0 FMUL R6, R6, 16777216 ;  /* 0x4b80000006068820 */ /* 0x000fe20000400000 */
[----:B------:R-:W-:Y:S01]  /*76a0*/  @P1 FMUL R9, R9, 0.25 ;  /* 0x3e80000009091820 */ /* 0x000fe20000400000 */
[----:B------:R-:W-:Y:S01]  /*76b0*/  @P1 FMUL R11, R11, 0.25 ;  /* 0x3e8000000b0b1820 */ /* 0x000fe20000400000 */
[C---:B----4-:R-:W-:Y:S01]  /*76c0*/  FMUL R4, R39.reuse, R4 ;  /* 0x0000000427047220 */ /* 0x050fe20000400000 */
[----:B------:R-:W-:Y:S01]  /*76d0*/  FMUL R41, R39, R6 ;  /* 0x0000000627297220 */ /* 0x000fe20000400000 */
[----:B------:R-:W-:Y:S01]  /*76e0*/  @!P0 FMUL R5, R5, 16777216 ;  /* 0x4b80000005058820 */ /* 0x000fe20000400000 */
[----:B------:R-:W-:Y:S01]  /*76f0*/  @!P0 FMUL R7, R7, 16777216 ;  /* 0x4b80000007078820 */ /* 0x000fe20000400000 */
[----:B------:R-:W-:Y:S01]  /*7700*/  @!P0 FMUL R9, R9, 16777216 ;  /* 0x4b80000009098820 */ /* 0x000fe20000400000 */
[----:B------:R-:W-:Y:S01]  /*7710*/  @!P0 FMUL R11, R11, 16777216 ;  /* 0x4b8000000b0b8820 */ /* 0x000fe20000400000 */
[----:B------:R-:W-:Y:S01]  /*7720*/  @P1 FMUL R8, R8, 0.25 ;  /* 0x3e80000008081820 */ /* 0x000fe20000400000 */
        /* <DEDUP_REMOVED lines=9> */
[----:B------:R-:W-:Y:S01]  /*77c0*/  F2FP.BF16.F32.PACK_AB R40, R41, R4 ;  /* 0x000000042928723e */ /* 0x000fe200000010ff */
[C---:B------:R-:W-:Y:S01]  /*77d0*/  FMUL R5, R39.reuse, R5 ;  /* 0x0000000527057220 */ /* 0x040fe20000400000 */
[C---:B------:R-:W-:Y:S01]  /*77e0*/  FMUL R4, R39.reuse, R7 ;  /* 0x0000000727047220 */ /* 0x040fe20000400000 */
[C---:B------:R-:W-:Y:S01]  /*77f0*/  FMUL R9, R39.reuse, R9 ;  /* 0x0000000927097220 */ /* 0x040fe20000400000 */
[----:B------:R-:W-:Y:S01]  /*7800*/  FMUL R6, R39, R11 ;  /* 0x0000000b27067220 */ /* 0x000fe20000400000 */
[----:B------:R-:W-:Y:S01]  /*7810*/  FFMA.FTZ R37, R38, R37, 0.28857114911079406738 ;  /* 0x3e93bf9926257423 */ /* 0x000fe20000010025 */
[----:B------:R-:W-:Y:S01]  /*7820*/  @!P0 FMUL R8, R8, 16777216 ;  /* 0x4b80000008088820 */ /* 0x000fe20000400000 */
        /* <DEDUP_REMOVED lines=9> */
[----:B------:R-:W-:Y:S01]  /*78c0*/  F2FP.BF16.F32.PACK_AB R44, R4, R5 ;  /* 0x00000005042c723e */ /* 0x000fe200000010ff */
[----:B------:R-:W-:Y:S01]  /*78d0*/  FFMA.FTZ R37, R38, R37, -0.36067417263984680176 ;  /* 0xbeb8aa4926257423 */ /* 0x000fe20000010025 */
[----:B------:R-:W-:Y:S01]  /*78e0*/  F2FP.BF16.F32.PACK_AB R45, R6, R9 ;  /* 0x00000009062d723e */ /* 0x000fe200000010ff */
        /* <DEDUP_REMOVED lines=9> */
[----:B------:R-:W-:Y:S01]  /*7980*/  FMUL R6, R39, R19 ;  /* 0x0000001327067220 */ /* 0x000fe20000400000 */
[----:B------:R-:W-:Y:S01]  /*7990*/  FFMA.FTZ R37, R38, R37, 0.48089820146560668945 ;  /* 0x3ef6384a26257423 */ /* 0x000fe20000010025 */
[----:B------:R-:W-:Y:S01]  /*79a0*/  F2FP.BF16.F32.PACK_AB R41, R7, R8 ;  /* 0x000000080729723e */ /* 0x000fe200000010ff */
[----:B------:R-:W-:Y:S01]  /*79b0*/  @P1 FMUL R20, R20, 0.25 ;  /* 0x3e80000014141820 */ /* 0x000fe20000400000 */
[----:B------:R-:W-:Y:S01]  /*79c0*/  F2FP.BF16.F32.PACK_AB R42, R11, R12 ;  /* 0x0000000c0b2a723e */ /* 0x000fe200000010ff */
[----:B------:R-:W-:Y:S01]  /*79d0*/  FFMA.FTZ R37, R38, R37, -0.72134751081466674805 ;  /* 0xbf38aa3b26257423 */ /* 0x000fe20000010025 */
[----:B------:R-:W-:Y:S01]  /*79e0*/  F2FP.BF16.F32.PACK_AB R46, R4, R13 ;  /* 0x0000000d042e723e */ /* 0x000fe200000010ff */
[----:B------:R-:W-:Y:S01]  /*79f0*/  IMAD R4, R2, UR5, RZ ;  /* 0x0000000502047c24 */ /* 0x000fe2000f8e02ff */
[----:B------:R-:W-:Y:S01]  /*7a00*/  F2FP.BF16.F32.PACK_AB R43, R5, R16 ;  /* 0x00000010052b723e */ /* 0x000fe200000010ff */
[----:B------:R-:W-:Y:S01]  /*7a10*/  FMUL R37, R38, R37 ;  /* 0x0000002526257220 */ /* 0x000fe20000400000 */
[----:B------:R-:W-:Y:S01]  /*7a20*/  F2FP.BF16.F32.PACK_AB R47, R6, R17 ;  /* 0x00000011062f723e */ /* 0x000fe200000010ff */
[----:B------:R-:W-:Y:S01]  /*7a30*/  @P2 IMAD.MOV.U32 R6, RZ, RZ, 0x7f800000 ;  /* 0x7f800000ff062424 */ /* 0x000fe200078e00ff */
[----:B------:R-:W-:Y:S01]  /*7a40*/  USHF.L.U32 UR5, UR4, 0x1, URZ ;  /* 0x0000000104057899 */ /* 0x000fe200080006ff */
[----:B--2---:R-:W-:Y:S01]  /*7a50*/  STS.128 [R48], R40 ;  /* 0x0000002830007388 */ /* 0x004fe20000000c00 */
[C---:B------:R-:W-:Y:S01]  /*7a60*/  FMUL R37, R38.reuse, R37 ;  /* 0x0000002526257220 */ /* 0x040fe20000400000 */
[----:B------:R-:W-:Y:S01]  /*7a70*/  SHF.R.U32.HI R9, RZ, 0x6, R0 ;  /* 0x00000006ff097819 */ /* 0x000fe20000011600 */
[----:B------:R-:W-:Y:S01]  /*7a80*/  @P1 FMUL R21, R21, 0.25 ;  /* 0x3e80000015151820 */ /* 0x000fe20000400000 */
[----:B------:R0:W-:Y:S01]  /*7a90*/  STS.128 [R48+0x400], R44 ;  /* 0x0004002c30007388 */ /* 0x0001e20000000c00 */
[----:B------:R-:W-:Y:S01]  /*7aa0*/  FFMA.FTZ R37, R38, 1.4426950216293334961, R37 ;  /* 0x3fb8aa3b26257823 */ /* 0x000fe20000010025 */
[----:B------:R-:W-:Y:S01]  /*7ab0*/  @P1 FMUL R22, R22, 0.25 ;  /* 0x3e80000016161820 */ /* 0x000fe20000400000 */
[----:B------:R-:W-:Y:S01]  /*7ac0*/  @P1 FMUL R23, R23, 0.25 ;  /* 0x3e80000017171820 */ /* 0x000fe20000400000 */
[----:B------:R-:W-:-:S02]  /*7ad0*/  IMAD.SHL.U32 R5, R4, 0x2, RZ ;  /* 0x0000000204057824 */ /* 0x000fc400078e00ff */
[----:B------:R-:W-:Y:S01]  /*7ae0*/  FADD R36, R36, R37 ;  /* 0x0000002524247221 */ /* 0x000fe20000000000 */
[----:B------:R-:W-:Y:S01]  /*7af0*/  @P2 FFMA.FTZ R36, R50, R6, +INF ;  /* 0x7f80000032242423 */ /* 0x000fe20000010006 */
[----:B------:R-:W-:Y:S01]  /*7b00*/  SGXT.U32 R9, R9, 0x1 ;  /* 0x000000010909781a */ /* 0x000fe20000000000 */
[----:B------:R-:W-:Y:S01]  /*7b10*/  @P1 FMUL R24, R24, 0.25 ;  /* 0x3e80000018181820 */ /* 0x000fe20000400000 */
[----:B------:R-:W-:Y:S01]  /*7b20*/  @P1 FMUL R26, R26, 0.25 ;  /* 0x3e8000001a1a1820 */ /* 0x000fe20000400000 */
[----:B------:R-:W-:Y:S01]  /*7b30*/  @!P0 FMUL R20, R20, 16777216 ;  /* 0x4b80000014148820 */ /* 0x000fe20000400000 */
[----:B------:R-:W-:Y:S01]  /*7b40*/  @!P0 FMUL R21, R21, 16777216 ;  /* 0x4b80000015158820 */ /* 0x000fe20000400000 */
[----:B------:R-:W-:Y:S01]  /*7b50*/  @!P0 FMUL R22, R22, 16777216 ;  /* 0x4b80000016168820 */ /* 0x000fe20000400000 */
[----:B------:R-:W-:Y:S01]  /*7b60*/  @!P0 FMUL R23, R23, 16777216 ;  /* 0x4b80000017178820 */ /* 0x000fe20000400000 */
[----:B-----5:R-:W-:Y:S01]  /*7b70*/  IADD3 R62, P2, P4, R5, UR5, R62 ;  /* 0x00000005053e7c10 */ /* 0x020fe2000fc5e03e */
[----:B------:R-:W-:Y:S01]  /*7b80*/  UIMAD.WIDE UR4, UR4, 0x2, URZ ;  /* 0x00000002040478a5 */ /* 0x000fe2000f8e02ff */
[----:B------:R-:W-:-:S04]  /*7b90*/  IMAD.HI R4, R4, 0x2, RZ ;  /* 0x0000000204047827 */ /* 0x000fc800078e02ff */
[----:B------:R-:W-:Y:S01]  /*7ba0*/  @!P0 FMUL R24, R24, 16777216 ;  /* 0x4b80000018188820 */ /* 0x000fe20000400000 */
[----:B------:R-:W-:Y:S01]  /*7bb0*/  @!P0 FMUL R26, R26, 16777216 ;  /* 0x4b8000001a1a8820 */ /* 0x000fe20000400000 */
[C---:B------:R-:W-:Y:S01]  /*7bc0*/  FMUL R20, R39.reuse, R20 ;  /* 0x0000001427147220 */ /* 0x040fe20000400000 */
[C---:B------:R-:W-:Y:S01]  /*7bd0*/  FMUL R21, R39.reuse, R21 ;  /* 0x0000001527157220 */ /* 0x040fe20000400000 */
[C---:B------:R-:W-:Y:S01]  /*7be0*/  FMUL R7, R39.reuse, R22 ;  /* 0x0000001627077220 */ /* 0x040fe20000400000 */
[----:B------:R-:W-:Y:S01]  /*7bf0*/  FMUL R6, R39, R23 ;  /* 0x0000001727067220 */ /* 0x000fe20000400000 */
[----:B------:R-:W-:Y:S01]  /*7c00*/  FSEL R5, R36, -INF , P3 ;  /* 0xff80000024057808 */ /* 0x000fe20001800000 */
[----:B-1----:R-:W-:Y:S01]  /*7c10*/  IMAD R9, R9, R56, RZ ;  /* 0x0000003809097224 */ /* 0x002fe200078e02ff */
[----:B0-----:R-:W-:Y:S01]  /*7c20*/  LOP3.LUT R44, R49, 0x7f0, RZ, 0xc0, !PT ;  /* 0x000007f0312c7812 */ /* 0x001fe200078ec0ff */
[----:B------:R-:W-:Y:S01]  /*7c30*/  BAR.SYNC.DEFER_BLOCKING 0x0 ;  /* 0x0000000000007b1d */ /* 0x000fe20000010000 */
[----:B------:R-:W-:Y:S01]  /*7c40*/  @P1 FMUL R28, R28, 0.25 ;  /* 0x3e8000001c1c1820 */ /* 0x000fe20000400000 */
[----:B------:R-:W-:Y:S01]  /*7c50*/  @P1 FMUL R30, R30, 0.25 ;  /* 0x3e8000001e1e1820 */ /* 0x000fe20000400000 */
[C---:B------:R-:W-:Y:S01]  /*7c60*/  FMUL R24, R39.reuse, R24 ;  /* 0x0000001827187220 */ /* 0x040fe20000400000 */
[----:B------:R-:W-:Y:S01]  /*7c70*/  FMUL R17, R39, R26 ;  /* 0x0000001a27117220 */ /* 0x000fe20000400000 */
[----:B------:R-:W-:Y:S01]  /*7c80*/  @!P0 FMUL R28, R28, 16777216 ;  /* 0x4b8000001c1c8820 */ /* 0x000fe20000400000 */
[----:B------:R-:W-:Y:S01]  /*7c90*/  @!P0 FMUL R30, R30, 16777216 ;  /* 0x4b8000001e1e8820 */ /* 0x000fe20000400000 */
[----:B------:R-:W-:Y:S01]  /*7ca0*/  FFMA R88, R5, 0.69314718246459960938, R88 ;  /* 0x3f31721805587823 */ /* 0x000fe20000000058 */
[----:B------:R-:W-:Y:S01]  /*7cb0*/  IADD3.X R64, PT, PT, R4, UR5, R63, P2, P4 ;  /* 0x0000000504407c10 */ /* 0x000fe200097e843f */
[----:B------:R-:W-:Y:S01]  /*7cc0*/  IMAD R11, R56, 0x2, R9 ;  /* 0x00000002380b7824 */ /* 0x000fe200078e0209 */
[----:B------:R-:W-:Y:S01]  /*7cd0*/  F2FP.BF16.F32.PACK_AB R36, R7, R20 ;  /* 0x000000140724723e */ /* 0x000fe200000010ff */
[----:B------:R-:W-:Y:S01]  /*7ce0*/  @P1 FMUL R32, R32, 0.25 ;  /* 0x3e80000020201820 */ /* 0x000fe20000400000 */
[----:B------:R-:W-:Y:S01]  /*7cf0*/  F2FP.BF16.F32.PACK_AB R40, R6, R21 ;  /* 0x000000150628723e */ /* 0x000fe200000010ff */
[----:B------:R-:W-:Y:S01]  /*7d00*/  @P1 FMUL R34, R34, 0.25 ;  /* 0x3e80000022221820 */ /* 0x000fe20000400000 */
[C---:B------:R-:W-:Y:S01]  /*7d10*/  FMUL R28, R39.reuse, R28 ;  /* 0x0000001c271c7220 */ /* 0x040fe20000400000 */
[----:B------:R-:W-:Y:S01]  /*7d20*/  FMUL R19, R39, R30 ;  /* 0x0000001e27137220 */ /* 0x000fe20000400000 */
[----:B------:R-:W-:Y:S01]  /*7d30*/  F2FP.BF16.F32.PACK_AB R37, R17, R24 ;  /* 0x000000181125723e */ /* 0x000fe200000010ff */
[----:B------:R-:W-:Y:S01]  /*7d40*/  @P1 FMUL R25, R25, 0.25 ;  /* 0x3e80000019191820 */ /* 0x000fe20000400000 */
[----:B------:R-:W-:Y:S01]  /*7d50*/  LEA R17, R56, R11, 0x1 ;  /* 0x0000000b38117211 */ /* 0x000fe200078e08ff */
[----:B------:R-:W-:Y:S01]  /*7d60*/  @P1 FMUL R27, R27, 0.25 ;  /* 0x3e8000001b1b1820 */ /* 0x000fe20000400000 */
[----:B------:R-:W-:Y:S01]  /*7d70*/  @P1 FMUL R29, R29, 0.25 ;  /* 0x3e8000001d1d1820 */ /* 0x000fe20000400000 */
[----:B------:R-:W-:Y:S01]  /*7d80*/  @P1 FMUL R31, R31, 0.25 ;  /* 0x3e8000001f1f1820 */ /* 0x000fe20000400000 */
[----:B------:R-:W-:Y:S01]  /*7d90*/  @P1 FMUL R33, R33, 0.25 ;  /* 0x3e80000021211820 */ /* 0x000fe20000400000 */
[----:B------:R-:W-:Y:S01]  /*7da0*/  @P1 FMUL R35, R35, 0.25 ;  /* 0x3e80000023231820 */ /* 0x000fe20000400000 */
[----:B------:R-:W0:Y:S01]  /*7db0*/  LDS.128 R12, [R44+UR11] ;  /* 0x0000000b2c0c7984 */ /* 0x000e220008000c00 */
[----:B------:R-:W-:Y:S01]  /*7dc0*/  @!P0 FMUL R32, R32, 16777216 ;  /* 0x4b80000020208820 */ /* 0x000fe20000400000 */
[----:B------:R-:W-:Y:S01]  /*7dd0*/  @!P0 FMUL R34, R34, 16777216 ;  /* 0x4b80000022228820 */ /* 0x000fe20000400000 */
[----:B------:R-:W-:Y:S01]  /*7de0*/  F2FP.BF16.F32.PACK_AB R38, R19, R28 ;  /* 0x0000001c1326723e */ /* 0x000fe200000010ff */
[----:B------:R-:W-:Y:S01]  /*7df0*/  LDS.128 R4, [R44+UR11+0x800] ;  /* 0x0008000b2c047984 */ /* 0x000fe20008000c00 */
[----:B------:R-:W-:-:S02]  /*7e00*/  IMAD R19, R56, 0x2, R17 ;  /* 0x0000000238137824 */ /* 0x000fc400078e0211 */
[----:B------:R-:W-:Y:S01]  /*7e10*/  @!P0 FMUL R25, R25, 16777216 ;  /* 0x4b80000019198820 */ /* 0x000fe20000400000 */
[----:B------:R-:W-:Y:S01]  /*7e20*/  @!P0 FMUL R27, R27, 16777216 ;  /* 0x4b8000001b1b8820 */ /* 0x000fe20000400000 */
[----:B------:R-:W-:Y:S01]  /*7e30*/  @!P0 FMUL R29, R29, 16777216 ;  /* 0x4b8000001d1d8820 */ /* 0x000fe20000400000 */
[----:B------:R-:W-:Y:S01]  /*7e40*/  @!P0 FMUL R31, R31, 16777216 ;  /* 0x4b8000001f1f8820 */ /* 0x000fe20000400000 */
[----:B------:R-:W-:Y:S01]  /*7e50*/  @!P0 FMUL R33, R33, 16777216 ;  /* 0x4b80000021218820 */ /* 0x000fe20000400000 */
[----:B------:R-:W-:Y:S01]  /*7e60*/  @!P0 FMUL R35, R35, 16777216 ;  /* 0x4b80000023238820 */ /* 0x000fe20000400000 */
[C---:B------:R-:W-:Y:S01]  /*7e70*/  FMUL R32, R39.reuse, R32 ;  /* 0x0000002027207220 */ /* 0x040fe20000400000 */
[C---:B------:R-:W-:Y:S01]  /*7e80*/  FMUL R23, R39.reuse, R34 ;  /* 0x0000002227177220 */ /* 0x040fe20000400000 */
[C---:B------:R-:W-:Y:S02]  /*7e90*/  IMAD R21, R56.reuse, 0x2, R19 ;  /* 0x0000000238157824 */ /* 0x040fe400078e0213 */
[C---:B------:R-:W-:Y:S01]  /*7ea0*/  FMUL R25, R39.reuse, R25 ;  /* 0x0000001927197220 */ /* 0x040fe20000400000 */
[C---:B------:R-:W-:Y:S01]  /*7eb0*/  FMUL R8, R39.reuse, R27 ;  /* 0x0000001b27087220 */ /* 0x040fe20000400000 */
[C---:B------:R-:W-:Y:S01]  /*7ec0*/  FMUL R29, R39.reuse, R29 ;  /* 0x0000001d271d7220 */ /* 0x040fe20000400000 */
[C---:B------:R-:W-:Y:S01]  /*7ed0*/  FMUL R10, R39.reuse, R31 ;  /* 0x0000001f270a7220 */ /* 0x040fe20000400000 */
[C---:B------:R-:W-:Y:S01]  /*7ee0*/  FMUL R33, R39.reuse, R33 ;  /* 0x0000002127217220 */ /* 0x040fe20000400000 */
[----:B------:R-:W-:Y:S01]  /*7ef0*/  FMUL R16, R39, R35 ;  /* 0x0000002327107220 */ /* 0x000fe20000400000 */
[----:B------:R-:W-:Y:S01]  /*7f00*/  F2FP.BF16.F32.PACK_AB R39, R23, R32 ;  /* 0x000000201727723e */ /* 0x000fe200000010ff */
[----:B------:R-:W-:Y:S01]  /*7f10*/  BAR.SYNC.DEFER_BLOCKING 0x0 ;  /* 0x0000000000007b1d */ /* 0x000fe20000010000 */
[----:B------:R-:W-:Y:S01]  /*7f20*/  IMAD R23, R56, 0x2, R21 ;  /* 0x0000000238177824 */ /* 0x000fe200078e0215 */
[----:B------:R-:W-:-:S02]  /*7f30*/  F2FP.BF16.F32.PACK_AB R41, R8, R25 ;  /* 0x000000190829723e */ /* 0x000fc400000010ff */
[----:B------:R-:W-:Y:S01]  /*7f40*/  F2FP.BF16.F32.PACK_AB R42, R10, R29 ;  /* 0x0000001d0a2a723e */ /* 0x000fe200000010ff */
[----:B------:R-:W-:Y:S01]  /*7f50*/  IMAD R25, R56, 0x2, R23 ;  /* 0x0000000238197824 */ /* 0x000fe200078e0217 */
[----:B------:R-:W-:Y:S01]  /*7f60*/  F2FP.BF16.F32.PACK_AB R43, R16, R33 ;  /* 0x00000021102b723e */ /* 0x000fe200000010ff */
[----:B------:R-:W1:Y:S01]  /*7f70*/  LDCU UR4, c[0x0][0x3ec] ;  /* 0x00007d80ff0477ac */ /* 0x000e620008000800 */
[-C--:B------:R-:W-:Y:S01]  /*7f80*/  LEA R8, P0, R9, R62.reuse, 0x1 ;  /* 0x0000003e09087211 */ /* 0x080fe200078008ff */
[C---:B------:R-:W-:Y:S01]  /*7f90*/  IMAD R26, R56.reuse, 0x2, R25 ;  /* 0x00000002381a7824 */ /* 0x040fe200078e0219 */
[----:B------:R-:W-:Y:S02]  /*7fa0*/  LEA R10, P1, R11, R62, 0x1 ;  /* 0x0000003e0b0a7211 */ /* 0x000fe400078208ff */
[----:B------:R-:W-:Y:S01]  /*7fb0*/  LEA.HI.X.SX32 R9, R9, R64, 0x1, P0 ;  /* 0x0000004009097211 */ /* 0x000fe200000f0eff */
[----:B------:R-:W-:Y:S01]  /*7fc0*/  IMAD R27, R56, 0x2, R26 ;  /* 0x00000002381b7824 */ /* 0x000fe200078e021a */
[----:B------:R-:W-:-:S02]  /*7fd0*/  LEA R16, P0, R17, R62, 0x1 ;  /* 0x0000003e11107211 */ /* 0x000fc400078008ff */
[-C--:B------:R-:W-:Y:S02]  /*7fe0*/  LEA.HI.X.SX32 R11, R11, R64.reuse, 0x1, P1 ;  /* 0x000000400b0b7211 */ /* 0x080fe400008f0eff */
[C---:B------:R-:W-:Y:S02]  /*7ff0*/  LEA R28, R56.reuse, R27, 0x1 ;  /* 0x0000001b381c7211 */ /* 0x040fe400078e08ff */
[----:B------:R-:W-:Y:S02]  /*8000*/  LEA.HI.X.SX32 R17, R17, R64, 0x1, P0 ;  /* 0x0000004011117211 */ /* 0x000fe400000f0eff */
[----:B------:R-:W-:Y:S01]  /*8010*/  LEA R18, P0, R19, R62, 0x1 ;  /* 0x0000003e13127211 */ /* 0x000fe200078008ff */
[C---:B------:R-:W-:Y:S01]  /*8020*/  IMAD R29, R56.reuse, 0x2, R28 ;  /* 0x00000002381d7824 */ /* 0x040fe200078e021c */
[----:B------:R-:W-:Y:S01]  /*8030*/  STS.128 [R48], R36 ;  /* 0x0000002430007388 */ /* 0x000fe20000000c00 */
[----:B0-----:R-:W-:Y:S01]  /*8040*/  PRMT R34, R13, 0x7632, R34 ;  /* 0x000076320d227816 */ /* 0x001fe20000000022 */
[----:B-1----:R-:W-:Y:S01]  /*8050*/  UIMAD UR4, UR10, UR4, URZ ;  /* 0x000000040a0472a4 */ /* 0x002fe2000f8e02ff */
[C---:B------:R-:W-:Y:S01]  /*8060*/  IMAD R30, R56.reuse, 0x2, R29 ;  /* 0x00000002381e7824 */ /* 0x040fe200078e021d */
[----:B------:R-:W-:Y:S01]  /*8070*/  STS.128 [R48+0x400], R40 ;  /* 0x0004002830007388 */ /* 0x000fe20000000c00 */
[----:B------:R-:W-:Y:S01]  /*8080*/  LEA.HI.X.SX32 R19, R19, R64, 0x1, P0 ;  /* 0x0000004013137211 */ /* 0x000fe200000f0eff */
[----:B------:R-:W-:Y:S01]  /*8090*/  USHF.L.U32 UR6, UR4, 0x2, URZ ;  /* 0x0000000204067899 */ /* 0x000fe200080006ff */
[C---:B------:R-:W-:Y:S01]  /*80a0*/  IMAD R31, R56.reuse, 0x2, R30 ;  /* 0x00000002381f7824 */ /* 0x040fe200078e021e */
[----:B------:R-:W-:Y:S01]  /*80b0*/  BAR.SYNC.DEFER_BLOCKING 0x0 ;  /* 0x0000000000007b1d */ /* 0x000fe20000010000 */
[----:B------:R-:W-:Y:S01]  /*80c0*/  LEA R20, P0, R21, R62, 0x1 ;  /* 0x0000003e15147211 */ /* 0x000fe200078008ff */
[----:B------:R-:W-:Y:S01]  /*80d0*/  UIMAD.WIDE UR4, UR4, 0x4, URZ ;  /* 0x00000004040478a5 */ /* 0x000fe2000f8e02ff */
[----:B------:R-:W-:Y:S01]  /*80e0*/  IMAD R32, R56, 0x2, R31 ;  /* 0x0000000238207824 */ /* 0x000fe200078e021f */
[----:B------:R-:W-:-:S02]  /*80f0*/  LOP3.LUT R0, R0, 0x7f, RZ, 0xc0, !PT ;  /* 0x0000007f00007812 */ /* 0x000fc400078ec0ff */
[----:B------:R-:W-:Y:S01]  /*8100*/  LEA.HI.X.SX32 R21, R21, R64, 0x1, P0 ;  /* 0x0000004015157211 */ /* 0x000fe200000f0eff */
[----:B------:R-:W-:Y:S01]  /*8110*/  IMAD R33, R56, 0x2, R32 ;  /* 0x0000000238217824 */ /* 0x000fe200078e0220 */
[----:B------:R-:W-:-:S04]  /*8120*/  LEA R22, P0, R23, R62, 0x1 ;  /* 0x0000003e17167211 */ /* 0x000fc800078008ff */
[----:B------:R-:W-:Y:S02]  /*8130*/  LEA.HI.X.SX32 R23, R23, R64, 0x1, P0 ;  /* 0x0000004017177211 */ /* 0x000fe400000f0eff */
[----:B------:R-:W-:-:S04]  /*8140*/  LEA R24, P0, R25, R62, 0x1 ;  /* 0x0000003e19187211 */ /* 0x000fc800078008ff */
[----:B------:R-:W-:Y:S01]  /*8150*/  LEA.HI.X.SX32 R25, R25, R64, 0x1, P0 ;  /* 0x0000004019197211 */ /* 0x000fe200000f0eff */
[----:B------:R0:W-:Y:S02]  /*8160*/  STG.E.U16 desc[UR30][R8.64], R12 ;  /* 0x0000000c08007986 */ /* 0x0001e4000c10151e */
[----:B0-----:R-:W-:Y:S02]  /*8170*/  PRMT R9, R12, 0x7632, R9 ;  /* 0x000076320c097816 */ /* 0x001fe40000000009 */
[----:B------:R-:W-:-:S03]  /*8180*/  LEA R12, P0, R26, R62, 0x1 ;  /* 0x0000003e1a0c7211 */ /* 0x000fc600078008ff */
[----:B------:R-:W-:Y:S04]  /*8190*/  STG.E.U16 desc[UR30][R10.64], R9 ;  /* 0x000000090a007986 */ /* 0x000fe8000c10151e */
[----:B------:R0:W-:Y:S04]  /*81a0*/  STG.E.U16 desc[UR30][R16.64], R13 ;  /* 0x0000000d10007986 */ /* 0x0001e8000c10151e */
[----:B------:R1:W-:Y:S04]  /*81b0*/  STG.E.U16 desc[UR30][R18.64], R34 ;  /* 0x0000002212007986 */ /* 0x0003e8000c10151e */
[----:B------:R-:W2:Y:S01]  /*81c0*/  LDS.128 R8, [R44+UR11] ;  /* 0x0000000b2c087984 */ /* 0x000ea20008000c00 */
[----:B0-----:R-:W-:-:S03]  /*81d0*/  PRMT R13, R14, 0x7632, R13 ;  /* 0x000076320e0d7816 */ /* 0x001fc6000000000d */
[----:B------:R0:W-:Y:S01]  /*81e0*/  STG.E.U16 desc[UR30][R20.64], R14 ;  /* 0x0000000e14007986 */ /* 0x0001e2000c10151e */
[----:B-1----:R-:W-:-:S03]  /*81f0*/  IMAD R34, R56, 0x2, R33 ;  /* 0x0000000238227824 */ /* 0x002fc600078e0221 */
[----:B------:R1:W-:Y:S01]  /*8200*/  STG.E.U16 desc[UR30][R22.64], R13 ;  /* 0x0000000d16007986 */ /* 0x0003e2000c10151e */
[----:B------:R-:W-:Y:S02]  /*8210*/  LEA R18, P1, R28, R62, 0x1 ;  /* 0x0000003e1c127211 */ /* 0x000fe400078208ff */
[----:B------:R-:W-:Y:S01]  /*8220*/  LEA R35, R56, R34, 0x1 ;  /* 0x0000002238237211 */ /* 0x000fe200078e08ff */
[----:B------:R3:W-:Y:S01]  /*8230*/  STG.E.U16 desc[UR30][R24.64], R15 ;  /* 0x0000000f18007986 */ /* 0x0007e2000c10151e */
[-C--:B------:R-:W-:Y:S02]  /*8240*/  LEA.HI.X.SX32 R19, R28, R64.reuse, 0x1, P1 ;  /* 0x000000401c137211 */ /* 0x080fe400008f0eff */
[----:B0-----:R-:W-:Y:S01]  /*8250*/  PRMT R14, R15, 0x7632, R14 ;  /* 0x000076320f0e7816 */ /* 0x001fe2000000000e */
[----:B------:R-:W-:Y:S01]  /*8260*/  IMAD R37, R56, 0x2, R35 ;  /* 0x0000000238257824 */ /* 0x000fe200078e0223 */
[----:B-1----:R-:W-:-:S03]  /*8270*/  LEA.HI.X.SX32 R13, R26, R64, 0x1, P0 ;  /* 0x000000401a0d7211 */ /* 0x002fc600000f0eff */
[----:B------:R-:W-:Y:S01]  /*8280*/  IMAD R38, R56, 0x2, R37 ;  /* 0x0000000238267824 */ /* 0x000fe200078e0225 */
[CC--:B------:R-:W-:Y:S02]  /*8290*/  LEA R16, P0, R27.reuse, R62.reuse, 0x1 ;  /* 0x0000003e1b107211 */ /* 0x0c0fe400078008ff */
[----:B------:R-:W-:Y:S01]  /*82a0*/  LEA R22, P1, R30, R62, 0x1 ;  /* 0x0000003e1e167211 */ /* 0x000fe200078208ff */
[C---:B------:R-:W-:Y:S01]  /*82b0*/  IMAD R39, R56.reuse, 0x2, R38 ;  /* 0x0000000238277824 */ /* 0x040fe200078e0226 */
[----:B------:R-:W-:Y:S01]  /*82c0*/  STG.E.U16 desc[UR30][R12.64], R14 ;  /* 0x0000000e0c007986 */ /* 0x000fe2000c10151e */
[----:B------:R-:W-:Y:S02]  /*82d0*/  LEA.HI.X.SX32 R17, R27, R64, 0x1, P0 ;  /* 0x000000401b117211 */ /* 0x000fe400000f0eff */
[----:B------:R-:W-:Y:S01]  /*82e0*/  IMAD R41, R56, 0x2, R39 ;  /* 0x0000000238297824 */ /* 0x000fe200078e0227 */
[----:B------:R-:W0:Y:S01]  /*82f0*/  LDS.128 R12, [R44+UR11+0x800] ;  /* 0x0008000b2c0c7984 */ /* 0x000e220008000c00 */
[----:B------:R-:W-:-:S02]  /*8300*/  LEA R20, P0, R29, R62, 0x1 ;  /* 0x0000003e1d147211 */ /* 0x000fc400078008ff */
[----:B------:R-:W-:Y:S01]  /*8310*/  IMAD R43, R56, 0x2, R41 ;  /* 0x00000002382b7824 */ /* 0x000fe200078e0229 */
[-C--:B------:R-:W-:Y:S02]  /*8320*/  LEA.HI.X.SX32 R23, R30, R64.reuse, 0x1, P1 ;  /* 0x000000401e177211 */ /* 0x080fe400008f0eff */
[----:B------:R-:W-:Y:S01]  /*8330*/  LEA.HI.X.SX32 R21, R29, R64, 0x1, P0 ;  /* 0x000000401d157211 */ /* 0x000fe200000f0eff */
[----:B------:R-:W-:Y:S01]  /*8340*/  IMAD R45, R56, 0x2, R43 ;  /* 0x00000002382d7824 */ /* 0x000fe200078e022b */
[CC--:B---3--:R-:W-:Y:S01]  /*8350*/  LEA R24, P0, R31.reuse, R62.reuse, 0x1 ;  /* 0x0000003e1f187211 */ /* 0x0c8fe200078008ff */
[----:B--2---:R1:W-:Y:S01]  /*8360*/  STG.E.U16 desc[UR30][R16.64], R8 ;  /* 0x0000000810007986 */ /* 0x0043e2000c10151e */
[----:B------:R-:W-:Y:S02]  /*8370*/  LEA R26, P1, R32, R62, 0x1 ;  /* 0x0000003e201a7211 */ /* 0x000fe400078208ff */
[----:B------:R-:W-:Y:S02]  /*8380*/  LEA R47, R56, R45, 0x1 ;  /* 0x0000002d382f7211 */ /* 0x000fe400078e08ff */
[----:B------:R-:W-:-:S02]  /*8390*/  LEA.HI.X.SX32 R25, R31, R64, 0x1, P0 ;  /* 0x000000401f197211 */ /* 0x000fc400000f0eff */
[C---:B------:R-:W-:Y:S01]  /*83a0*/  LEA R28, P0, R33.reuse, R62, 0x1 ;  /* 0x0000003e211c7211 */ /* 0x040fe200078008ff */
[----:B------:R-:W-:Y:S01]  /*83b0*/  IMAD R49, R56, 0x2, R47 ;  /* 0x0000000238317824 */ /* 0x000fe200078e022f */
[----:B------:R-:W-:Y:S02]  /*83c0*/  LEA.HI.X.SX32 R27, R32, R64, 0x1, P1 ;  /* 0x00000040201b7211 */ /* 0x000fe400008f0eff */
[----:B------:R-:W-:Y:S01]  /*83d0*/  LEA R30, P1, R34, R62, 0x1 ;  /* 0x0000003e221e7211 */ /* 0x000fe200078208ff */
[----:B------:R-:W-:Y:S01]  /*83e0*/  IMAD R51, R56, 0x2, R49 ;  /* 0x0000000238337824 */ /* 0x000fe200078e0231 */
[-C--:B------:R-:W-:Y:S02]  /*83f0*/  LEA.HI.X.SX32 R29, R33, R64.reuse, 0x1, P0 ;  /* 0x00000040211d7211 */ /* 0x080fe400000f0eff */
[----:B------:R-:W-:Y:S01]  /*8400*/  LEA.HI.X.SX32 R31, R34, R64, 0x1, P1 ;  /* 0x00000040221f7211 */ /* 0x000fe200008f0eff */
[----:B------:R-:W-:Y:S01]  /*8410*/  IMAD R53, R56, 0x2, R51 ;  /* 0x0000000238357824 */ /* 0x000fe200078e0233 */
[----:B------:R-:W-:-:S02]  /*8420*/  LEA R32, P0, R35, R62, 0x1 ;  /* 0x0000003e23207211 */ /* 0x000fc400078008ff */
[-C--:B------:R-:W-:Y:S01]  /*8430*/  LEA R34, P1, R37, R62.reuse, 0x1 ;  /* 0x0000003e25227211 */ /* 0x080fe200078208ff */
[----:B------:R-:W-:Y:S01]  /*8440*/  IMAD R55, R56, 0x2, R53 ;  /* 0x0000000238377824 */ /* 0x000fe200078e0235 */
[----:B------:R-:W-:Y:S02]  /*8450*/  LEA R36, P2, R38, R62, 0x1 ;  /* 0x0000003e26247211 */ /* 0x000fe400078408ff */
[-C--:B------:R-:W-:Y:S01]  /*8460*/  LEA.HI.X.SX32 R33, R35, R64.reuse, 0x1, P0 ;  /* 0x0000004023217211 */ /* 0x080fe200000f0eff */
[----:B------:R-:W-:Y:S01]  /*8470*/  IMAD R57, R56, 0x2, R55 ;  /* 0x0000000238397824 */ /* 0x000fe200078e0237 */
[----:B------:R-:W-:Y:S02]  /*8480*/  PRMT R66, R8, 0x7632, R66 ;  /* 0x0000763208427816 */ /* 0x000fe40000000042 */
[-C--:B------:R-:W-:Y:S01]  /*8490*/  LEA.HI.X.SX32 R35, R37, R64.reuse, 0x1, P1 ;  /* 0x0000004025237211 */ /* 0x080fe200008f0eff */
[----:B------:R-:W-:Y:S01]  /*84a0*/  IMAD R59, R56, 0x2, R57 ;  /* 0x00000002383b7824 */ /* 0x000fe200078e0239 */
[----:B------:R-:W-:Y:S01]  /*84b0*/  LEA.HI.X.SX32 R37, R38, R64, 0x1, P2 ;  /* 0x0000004026257211 */ /* 0x000fe200010f0eff */
[----:B------:R2:W-:Y:S01]  /*84c0*/  STG.E.U16 desc[UR30][R18.64], R66 ;  /* 0x0000004212007986 */ /* 0x0005e2000c10151e */
[----:B------:R-:W-:-:S02]  /*84d0*/  LEA R38, P0, R39, R62, 0x1 ;  /* 0x0000003e27267211 */ /* 0x000fc400078008ff */
[-C--:B------:R-:W-:Y:S01]  /*84e0*/  LEA R40, P1, R41, R62.reuse, 0x1 ;  /* 0x0000003e29287211 */ /* 0x080fe200078208ff */
[----:B------:R3:W-:Y:S01]  /*84f0*/  STG.E.U16 desc[UR30][R20.64], R9 ;  /* 0x0000000914007986 */ /* 0x0007e2000c10151e */
[----:B------:R-:W-:Y:S02]  /*8500*/  LEA R42, P2, R43, R62, 0x1 ;  /* 0x0000003e2b2a7211 */ /* 0x000fe400078408ff */
[----:B-1----:R-:W-:Y:S02]  /*8510*/  PRMT R17, R9, 0x7632, R17 ;  /* 0x0000763209117816 */ /* 0x002fe40000000011 */
[-C--:B------:R-:W-:Y:S02]  /*8520*/  LEA.HI.X.SX32 R39, R39, R64.reuse, 0x1, P0 ;  /* 0x0000004027277211 */ /* 0x080fe400000f0eff */
[----:B------:R-:W-:Y:S01]  /*8530*/  LEA.HI.X.SX32 R41, R41, R64, 0x1, P1 ;  /* 0x0000004029297211 */ /* 0x000fe200008f0eff */
[----:B------:R1:W-:Y:S01]  /*8540*/  STG.E.U16 desc[UR30][R22.64], R17 ;  /* 0x0000001116007986 */ /* 0x0003e2000c10151e */
[----:B--2---:R-:W-:-:S02]  /*8550*/  PRMT R19, R10, 0x7632, R19 ;  /* 0x000076320a137816 */ /* 0x004fc40000000013 */
[----:B------:R-:W-:Y:S01]  /*8560*/  LEA R44, P0, R45, R62, 0x1 ;  /* 0x0000003e2d2c7211 */ /* 0x000fe200078008ff */
[----:B------:R2:W-:Y:S01]  /*8570*/  STG.E.U16 desc[UR30][R24.64], R10 ;  /* 0x0000000a18007986 */ /* 0x0005e2000c10151e */
[----:B------:R-:W-:Y:S02]  /*8580*/  LEA.HI.X.SX32 R43, R43, R64, 0x1, P2 ;  /* 0x000000402b2b7211 */ /* 0x000fe400010f0eff */
[-C--:B------:R-:W-:Y:S01]  /*8590*/  LEA R46, P1, R47, R62.reuse, 0x1 ;  /* 0x0000003e2f2e7211 */ /* 0x080fe200078208ff */
[----:B------:R4:W-:Y:S01]  /*85a0*/  STG.E.U16 desc[UR30][R26.64], R19 ;  /* 0x000000131a007986 */ /* 0x0009e2000c10151e */
[----:B---3--:R-:W-:Y:S02]  /*85b0*/  PRMT R21, R11, 0x7632, R21 ;  /* 0x000076320b157816 */ /* 0x008fe40000000015 */
[----:B------:R-:W-:Y:S01]  /*85c0*/  LEA R48, P2, R49, R62, 0x1 ;  /* 0x0000003e31307211 */ /* 0x000fe200078408ff */
[----:B------:R3:W-:Y:S01]  /*85d0*/  STG.E.U16 desc[UR30][R28.64], R11 ;  /* 0x0000000b1c007986 */ /* 0x0007e2000c10151e */
[----:B------:R-:W-:-:S02]  /*85e0*/  LEA R61, R56, R59, 0x1 ;  /* 0x0000003b383d7211 */ /* 0x000fc400078e08ff */
[----:B-1----:R-:W-:Y:S01]  /*85f0*/  PRMT R23, R4, 0x7632, R23 ;  /* 0x0000763204177816 */ /* 0x002fe20000000017 */
[----:B------:R-:W-:Y:S01]  /*8600*/  STG.E.U16 desc[UR30][R30.64], R21 ;  /* 0x000000151e007986 */ /* 0x000fe2000c10151e */
[-C--:B------:R-:W-:Y:S01]  /*8610*/  LEA.HI.X.SX32 R45, R45, R64.reuse, 0x1, P0 ;  /* 0x000000402d2d7211 */ /* 0x080fe200000f0eff */
[----:B------:R-:W-:Y:S01]  /*8620*/  IMAD R63, R56, 0x2, R61 ;  /* 0x00000002383f7824 */ /* 0x000fe200078e023d */
[----:B------:R-:W-:Y:S01]  /*8630*/  LEA.HI.X.SX32 R47, R47, R64, 0x1, P1 ;  /* 0x000000402f2f7211 */ /* 0x000fe200008f0eff */
[----:B------:R-:W-:Y:S01]  /*8640*/  STG.E.U16 desc[UR30][R32.64], R4 ;  /* 0x0000000420007986 */ /* 0x000fe2000c10151e */
[----:B------:R-:W-:Y:S02]  /*8650*/  LEA R50, P0, R51, R62, 0x1 ;  /* 0x0000003e33327211 */ /* 0x000fe400078008ff */
[----:B------:R-:W-:Y:S01]  /*8660*/  PRMT R8, R5, 0x7632, R8 ;  /* 0x0000763205087816 */ /* 0x000fe20000000008 */
[----:B------:R-:W-:Y:S01]  /*8670*/  STG.E.U16 desc[UR30][R34.64], R23 ;  /* 0x0000001722007986 */ /* 0x000fe2000c10151e */
[----:B------:R-:W-:-:S02]  /*8680*/  LEA.HI.X.SX32 R49, R49, R64, 0x1, P2 ;  /* 0x0000004031317211 */ /* 0x000fc400010f0eff */
[-C--:B------:R-:W-:Y:S01]  /*8690*/  LEA R52, P1, R53, R62.reuse, 0x1 ;  /* 0x0000003e35347211 */ /* 0x080fe200078208ff */
[----:B------:R-:W-:Y:S01]  /*86a0*/  STG.E.U16 desc[UR30][R36.64], R5 ;  /* 0x0000000524007986 */ /* 0x000fe2000c10151e */
[----:B------:R-:W-:Y:S02]  /*86b0*/  LEA R54, P2, R55, R62, 0x1 ;  /* 0x0000003e37367211 */ /* 0x000fe400078408ff */
[----:B------:R-:W-:Y:S01]  /*86c0*/  PRMT R9, R6, 0x7632, R9 ;  /* 0x0000763206097816 */ /* 0x000fe20000000009 */
[----:B------:R-:W-:Y:S01]  /*86d0*/  STG.E.U16 desc[UR30][R38.64], R8 ;  /* 0x0000000826007986 */ /* 0x000fe2000c10151e */
[-C--:B------:R-:W-:Y:S02]  /*86e0*/  LEA.HI.X.SX32 R51, R51, R64.reuse, 0x1, P0 ;  /* 0x0000004033337211 */ /* 0x080fe400000f0eff */
[----:B--2---:R-:W-:Y:S01]  /*86f0*/  PRMT R10, R7, 0x7632, R10 ;  /* 0x00007632070a7816 */ /* 0x004fe2000000000a */
[----:B------:R-:W-:Y:S01]  /*8700*/  STG.E.U16 desc[UR30][R40.64], R6 ;  /* 0x0000000628007986 */ /* 0x000fe2000c10151e */
[----:B------:R-:W-:-:S02]  /*8710*/  LEA.HI.X.SX32 R53, R53, R64, 0x1, P1 ;  /* 0x0000004035357211 */ /* 0x000fc400008f0eff */
[----:B------:R-:W-:Y:S01]  /*8720*/  LEA R56, P0, R57, R62, 0x1 ;  /* 0x0000003e39387211 */ /* 0x000fe200078008ff */
[----:B------:R-:W-:Y:S01]  /*8730*/  STG.E.U16 desc[UR30][R42.64], R9 ;  /* 0x000000092a007986 */ /* 0x000fe2000c10151e */
[----:B------:R-:W-:Y:S02]  /*8740*/  LEA.HI.X.SX32 R55, R55, R64, 0x1, P2 ;  /* 0x0000004037377211 */ /* 0x000fe400010f0eff */
[-C--:B------:R-:W-:Y:S01]  /*8750*/  LEA R58, P1, R59, R62.reuse, 0x1 ;  /* 0x0000003e3b3a7211 */ /* 0x080fe200078208ff */
[----:B------:R1:W-:Y:S01]  /*8760*/  STG.E.U16 desc[UR30][R44.64], R7 ;  /* 0x000000072c007986 */ /* 0x0003e2000c10151e */
[----:B0-----:R-:W-:Y:S02]  /*8770*/  PRMT R25, R12, 0x7632, R25 ;  /* 0x000076320c197816 */ /* 0x001fe40000000019 */
[-C--:B------:R-:W-:Y:S01]  /*8780*/  LEA R60, P2, R61, R62.reuse, 0x1 ;  /* 0x0000003e3d3c7211 */ /* 0x080fe200078408ff */
[----:B------:R-:W-:Y:S01]  /*8790*/  STG.E.U16 desc[UR30][R46.64], R10 ;  /* 0x0000000a2e007986 */ /* 0x000fe2000c10151e */
[----:B------:R-:W-:-:S02]  /*87a0*/  LEA R62, P3, R63, R62, 0x1 ;  /* 0x0000003e3f3e7211 */ /* 0x000fc400078608ff */
[----:B----4-:R-:W-:Y:S01]  /*87b0*/  PRMT R27, R13, 0x7632, R27 ;  /* 0x000076320d1b7816 */ /* 0x010fe2000000001b */
[----:B------:R-:W-:Y:S01]  /*87c0*/  STG.E.U16 desc[UR30][R48.64], R12 ;  /* 0x0000000c30007986 */ /* 0x000fe2000c10151e */
[-C--:B------:R-:W-:Y:S02]  /*87d0*/  LEA.HI.X.SX32 R57, R57, R64.reuse, 0x1, P0 ;  /* 0x0000004039397211 */ /* 0x080fe400000f0eff */
[-C--:B------:R-:W-:Y:S01]  /*87e0*/  LEA.HI.X.SX32 R59, R59, R64.reuse, 0x1, P1 ;  /* 0x000000403b3b7211 */ /* 0x080fe200008f0eff */
[----:B------:R-:W-:Y:S01]  /*87f0*/  STG.E.U16 desc[UR30][R50.64], R25 ;  /* 0x0000001932007986 */ /* 0x000fe2000c10151e */
[----:B---3--:R-:W-:Y:S01]  /*8800*/  PRMT R29, R14, 0x7632, R29 ;  /* 0x000076320e1d7816 */ /* 0x008fe2000000001d */
[----:B-1----:R-:W0:Y:S01]  /*8810*/  LDC.64 R6, c[0x0][0x3a0] ;  /* 0x0000e800ff067b82 */ /* 0x002e220000000a00 */
[-C--:B------:R-:W-:Y:S01]  /*8820*/  LEA.HI.X.SX32 R61, R61, R64.reuse, 0x1, P2 ;  /* 0x000000403d3d7211 */ /* 0x080fe200010f0eff */
[----:B------:R-:W-:Y:S01]  /*8830*/  STG.E.U16 desc[UR30][R52.64], R13 ;  /* 0x0000000d34007986 */ /* 0x000fe2000c10151e */
[----:B------:R-:W-:-:S02]  /*8840*/  LEA.HI.X.SX32 R63, R63, R64, 0x1, P3 ;  /* 0x000000403f3f7211 */ /* 0x000fc400018f0eff */
[----:B------:R-:W-:Y:S01]  /*8850*/  PRMT R31, R15, 0x7632, R31 ;  /* 0x000076320f1f7816 */ /* 0x000fe2000000001f */
[----:B------:R-:W-:Y:S01]  /*8860*/  STG.E.U16 desc[UR30][R54.64], R27 ;  /* 0x0000001b36007986 */ /* 0x000fe2000c10151e */
[----:B------:R-:W-:Y:S01]  /*8870*/  LOP3.LUT R4, R3, 0xf0, RZ, 0xc0, !PT ;  /* 0x000000f003047812 */ /* 0x000fe200078ec0ff */
[----:B------:R-:W-:Y:S01]  /*8880*/  IMAD.SHL.U32 R3, R2, 0x4, RZ ;  /* 0x0000000402037824 */ /* 0x000fe200078e00ff */
[----:B------:R-:W-:Y:S01]  /*8890*/  ISETP.GE.U32.AND P0, PT, R0, 0x40, PT ;  /* 0x000000400000780c */ /* 0x000fe20003f06070 */
[----:B------:R-:W-:Y:S01]  /*88a0*/  STG.E.U16 desc[UR30][R56.64], R14 ;  /* 0x0000000e38007986 */ /* 0x000fe2000c10151e */
[----:B------:R-:W-:-:S03]  /*88b0*/  IMAD.HI R0, R2, 0x4, RZ ;  /* 0x0000000402007827 */ /* 0x000fc600078e02ff */
[----:B------:R-:W-:Y:S04]  /*88c0*/  STG.E.U16 desc[UR30][R58.64], R29 ;  /* 0x0000001d3a007986 */ /* 0x000fe8000c10151e */
[----:B------:R-:W-:Y:S04]  /*88d0*/  STG.E.U16 desc[UR30][R60.64], R15 ;  /* 0x0000000f3c007986 */ /* 0x000fe8000c10151e */
[----:B------:R-:W-:Y:S01]  /*88e0*/  STG.E.U16 desc[UR30][R62.64], R31 ;  /* 0x0000001f3e007986 */ /* 0x000fe2000c10151e */
[----:B------:R-:W-:Y:S01]  /*88f0*/  BAR.SYNC.DEFER_BLOCKING 0x0 ;  /* 0x0000000000007b1d */ /* 0x000fe20000010000 */
[----:B0-----:R-:W-:-:S04]  /*8900*/  IADD3 R2, P1, P2, R3, UR6, R6 ;  /* 0x0000000603027c10 */ /* 0x001fc8000fa3e006 */
[----:B------:R-:W-:Y:S01]  /*8910*/  IADD3.X R3, PT, PT, R0, UR5, R7, P1, P2 ;  /* 0x0000000500037c10 */ /* 0x000fe20008fe4407 */
[----:B------:R-:W-:Y:S02]  /*8920*/  STSM.16.M88 [R65], R88 ;  /* 0x0000005841007844 */ /* 0x000fe40000000000 */
[----:B------:R-:W-:Y:S06]  /*8930*/  BAR.SYNC.DEFER_BLOCKING 0x0 ;  /* 0x0000000000007b1d */ /* 0x000fec0000010000 */
[----:B------:R-:W0:Y:S04]  /*8940*/  LDSM.16.M88 R5, [R4+UR11] ;  /* 0x0000000b0405783b */ /* 0x000e280008000000 */
[----:B0-----:R0:W-:Y:S01]  /*8950*/  @!P0 STG.E desc[UR30][R2.64], R5 ;  /* 0x0000000502008986 */ /* 0x0011e2000c10191e */
[----:B------:R-:W-:Y:S06]  /*8960*/  BAR.SYNC.DEFER_BLOCKING 0x0 ;  /* 0x0000000000007b1d */ /* 0x000fec0000010000 */
[----:B------:R-:W-:Y:S05]  /*8970*/  BRA.U UP1, `(.L_x_20) ;  /* 0x0000000101a07547 */ /* 0x000fea000b800000 */
[----:B------:R-:W1:Y:S01]  /*8980*/  S2UR UR5, SR_CgaCtaId ;  /* 0x00000000000579c3 */ /* 0x000e620000008800 */
[----:B------:R-:W-:Y:S01]  /*8990*/  NOP ;  /* 0x0000000000007918 */ /* 0x000fe20000000000 */
[----:B------:R-:W-:Y:S01]  /*89a0*/  UMOV UR4, 0x50 ;  /* 0x0000005000047882 */ /* 0x000fe20000000000 */
[----:B------:R-:W-:Y:S02]  /*89b0*/  IMAD.U32 R0, RZ, RZ, UR13 ;  /* 0x0000000dff007e24 */ /* 0x000fe4000f8e00ff */
[----:B0-----:R-:W-:Y:S02]  /*89c0*/  IMAD.MOV.U32 R3, RZ, RZ, 0xf ;  /* 0x0000000fff037424 */ /* 0x001fe400078e00ff */
[----:B------:R-:W-:Y:S01]  /*89d0*/  IMAD.MOV.U32 R7, RZ, RZ, 0x1 ;  /* 0x00000001ff077424 */ /* 0x000fe200078e00ff */
[----:B------:R-:W-:-:S04]  /*89e0*/  LOP3.LUT R0, R0, 0xffff, RZ, 0xc0, !PT ;  /* 0x0000ffff00007812 */ /* 0x000fc800078ec0ff */
[----:B------:R-:W-:-:S04]  /*89f0*/  SHF.R.U32.HI R0, RZ, 0x5, R0 ;  /* 0x00000005ff007819 */ /* 0x000fc80000011600 */
[----:B------:R-:W-:Y:S02]  /*8a00*/  IADD3 R2, PT, PT, R0, 0x10, RZ ;  /* 0x0000001000027810 */ /* 0x000fe40007ffe0ff */
[----:B------:R-:W-:Y:S01]  /*8a10*/  SHF.L.U32 R0, R3, R0, RZ ;  /* 0x0000000003007219 */ /* 0x000fe200000006ff */
[----:B-1----:R-:W-:Y:S01]  /*8a20*/  ULEA UR6, UR5, UR4, 0x18 ;  /* 0x0000000405067291 */ /* 0x002fe2000f8ec0ff */
[----:B------:R-:W-:-:S04]  /*8a30*/  SHF.L.U32 R3, R7, R2, RZ ;  /* 0x0000000207037219 */ /* 0x000fc800000006ff */
[----:B------:R-:W-:-:S04]  /*8a40*/  LOP3.LUT R0, R3, R0, RZ, 0xfc, !PT ;  /* 0x0000000003007212 */ /* 0x000fc800078efcff */
[----:B------:R-:W0:Y:S01]  /*8a50*/  LDS R5, [UR6] ;  /* 0x00000006ff057984 */ /* 0x000e220008000800 */
[C---:B------:R-:W-:Y:S02]  /*8a60*/  LOP3.LUT R2, R0.reuse, 0xffff, RZ, 0xc0, !PT ;  /* 0x0000ffff00027812 */ /* 0x040fe400078ec0ff */
[----:B0-----:R-:W-:-:S04]  /*8a70*/  LOP3.LUT R3, R0, 0xffff, R5, 0x80, !PT ;  /* 0x0000ffff00037812 */ /* 0x001fc800078e8005 */
[----:B------:R-:W-:-:S13]  /*8a80*/  ISETP.NE.AND P0, PT, R3, R2, PT ;  /* 0x000000020300720c */ /* 0x000fda0003f05270 */
[----:B------:R-:W-:Y:S05]  /*8a90*/  @P0 BRA `(.L_x_21) ;  /* 0x0000000000500947 */ /* 0x000fea0003800000 */
[----:B------:R-:W-:Y:S02]  /*8aa0*/  SHF.R.U32.HI R5, RZ, 0x10, R5 ;  /* 0x00000010ff057819 */ /* 0x000fe40000011605 */
[----:B------:R-:W-:-:S04]  /*8ab0*/  SHF.R.U32.HI R2, RZ, 0x10, R0 ;  /* 0x00000010ff027819 */ /* 0x000fc80000011600 */
[----:B------:R-:W-:-:S04]  /*8ac0*/  LOP3.LUT R5, R5, R2, RZ, 0xc0, !PT ;  /* 0x0000000205057212 */ /* 0x000fc800078ec0ff */
[----:B------:R-:W-:-:S13]  /*8ad0*/  ISETP.NE.AND P0, PT, R5, R2, PT ;  /* 0x000000020500720c */ /* 0x000fda0003f05270 */
[----:B------:R-:W-:Y:S05]  /*8ae0*/  @P0 BRA `(.L_x_22) ;  /* 0x0000000000300947 */ /* 0x000fea0003800000 */
[----:B------:R-:W-:Y:S01]  /*8af0*/  R2UR UR4, R0 ;  /* 0x00000000000472ca */ /* 0x000fe200000e0000 */
[----:B------:R-:W-:Y:S01]  /*8b00*/  VOTEU.ANY UR5, UPT, PT ;  /* 0x0000000000057886 */ /* 0x000fe200038e0100 */
[----:B------:R-:W0:Y:S01]  /*8b10*/  S2R R0, SR_LANEID ;  /* 0x0000000000007919 */ /* 0x000e220000000000 */
[----:B------:R-:W-:-:S10]  /*8b20*/  UFLO.U32 UR5, UR5 ;  /* 0x00000005000572bd */ /* 0x000fd400080e0000 */
[----:B------:R-:W-:-:S06]  /*8b30*/  ULOP3.LUT UR4, URZ, UR4, URZ, 0x33, !UPT ;  /* 0x00000004ff047292 */ /* 0x000fcc000f8e33ff */
[----:B------:R-:W-:-:S04]  /*8b40*/  IMAD.U32 R2, RZ, RZ, UR4 ;  /* 0x00000004ff027e24 */ /* 0x000fc8000f8e00ff */
[----:B------:R-:W1:Y:S02]  /*8b50*/  REDUX UR7, R2 ;  /* 0x00000000020773c4 */ /* 0x000e640000000000 */
[----:B------:R2:W-:Y:S01]  /*8b60*/  UTCATOMSWS.AND URZ, UR4 ;  /* 0x0000000400ff79e3 */ /* 0x0005e20008000000 */
[----:B0-----:R-:W-:Y:S01]  /*8b70*/  ISETP.EQ.U32.AND P0, PT, R0, UR5, PT ;  /* 0x0000000500007c0c */ /* 0x001fe2000bf02070 */
[----:B-1----:R-:W-:-:S12]  /*8b80*/  IMAD.U32 R0, RZ, RZ, UR7 ;  /* 0x00000007ff007e24 */ /* 0x002fd8000f8e00ff */
[----:B------:R2:W-:Y:S01]  /*8b90*/  @P0 ATOMS.AND RZ, [UR6], R0 ;  /* 0x00000000ffff098c */ /* 0x0005e2000a800006 */
[----:B------:R-:W-:Y:S05]  /*8ba0*/  BRA `(.L_x_20) ;  /* 0x0000000000147947 */ /* 0x000fea0003800000 */
.L_x_22:
[----:B------:R-:W-:-:S07]  /*8bb0*/  MOV R2, 0x8bd0 ;  /* 0x00008bd000027802 */ /* 0x000fce0000000f00 */
[----:B------:R-:W-:Y:S05]  /*8bc0*/  CALL.REL.NOINC `($__internal_0_$__cuda_sm10x_tcgen05_guardrail_trap_col_being_dealloced_not_returned_by_alloc) ;  /* 0x0000000000447944 */ /* 0x000fea0003c00000 */
[----:B------:R-:W-:Y:S05]  /*8bd0*/  BRA `(.L_x_20) ;  /* 0x0000000000087947 */ /* 0x000fea0003800000 */
.L_x_21:
[----:B------:R-:W-:-:S07]  /*8be0*/  MOV R2, 0x8c00 ;  /* 0x00008c0000027802 */ /* 0x000fce0000000f00 */
[----:B------:R-:W-:Y:S05]  /*8bf0*/  CALL.REL.NOINC `($__internal_2_$__cuda_sm10x_tcgen05_guardrail_trap_unallocated_columns_being_dealloced) ;  /* 0x0000000000507944 */ /* 0x000fea0003c00000 */
.L_x_20:
[----:B------:R-:W-:Y:S01]  /*8c00*/  NOP ;  /* 0x0000000000007918 */ /* 0x000fe20000000000 */
[----:B--2---:R-:W-:Y:S05]  /*8c10*/  EXIT ;  /* 0x000000000000794d */ /* 0x004fea0003800000 */
.L_x_8:
[----:B------:R-:W1:Y:S02]  /*8c20*/  SYNCS.PHASECHK.TRANS64.TRYWAIT P3, [UR11+0x4000], RZ ;  /* 0x004000ffff0075a7 */ /* 0x000e64000806110b */
[----:B-1----:R-:W-:Y:S05]  /*8c30*/  @!P3 BRA `(.L_x_8) ;  /* 0xfffffffc00f8b947 */ /* 0x002fea000383ffff */
[----:B------:R-:W-:Y:S05]  /*8c40*/  BRA `(.L_x_7) ;  /* 0xffffff9800c07947 */ /* 0x000fea000383ffff */
.L_x_14:
[----:B------:R-:W1:Y:S02]  /*8c50*/  SYNCS.PHASECHK.TRANS64.TRYWAIT P5, [UR11+0x8010], RZ ;  /* 0x008010ffff0075a7 */ /* 0x000e6400080a110b */
[----:B-1----:R-:W-:Y:S05]  /*8c60*/  @!P5 BRA `(.L_x_14) ;  /* 0xfffffffc00f8d947 */ /* 0x002fea000383ffff */
[----:B------:R-:W-:Y:S05]  /*8c70*/  BRA `(.L_x_23) ;  /* 0xffffffc400347947 */ /* 0x000fea000383ffff */
.L_x_15:
[----:B------:R-:W1:Y:S02]  /*8c80*/  SYNCS.PHASECHK.TRANS64.TRYWAIT P0, [UR14], R6 ;  /* 0x00000006ff0075a7 */ /* 0x000e64000800110e */
[----:B-1----:R-:W-:Y:S05]  /*8c90*/  @!P0 BRA `(.L_x_15) ;  /* 0xfffffffc00f88947 */ /* 0x002fea000383ffff */
[----:B------:R-:W-:Y:S05]  /*8ca0*/  BRA `(.L_x_24) ;  /* 0xffffffd800747947 */ /* 0x000fea000383ffff */
.L_x_19:
[----:B------:R-:W0:Y:S02]  /*8cb0*/  SYNCS.PHASECHK.TRANS64.TRYWAIT P2, [UR14], R4 ;  /* 0x00000004ff0075a7 */ /* 0x000e24000804110e */
[----:B0-----:R-:W-:Y:S05]  /*8cc0*/  @!P2 BRA `(.L_x_19) ;  /* 0xfffffffc00f8a947 */ /* 0x001fea000383ffff */
[----:B------:R-:W-:Y:S05]  /*8cd0*/  BRA `(.L_x_18) ;  /* 0xffffffe400a87947 */ /* 0x000fea000383ffff */
        .weak           $__internal_0_$__cuda_sm10x_tcgen05_guardrail_trap_col_being_dealloced_not_returned_by_alloc
        .type           $__internal_0_$__cuda_sm10x_tcgen05_guardrail_trap_col_being_dealloced_not_returned_by_alloc,@function
        .size           $__internal_0_$__cuda_sm10x_tcgen05_guardrail_trap_col_being_dealloced_not_returned_by_alloc,($__internal_1_$__cuda_sm10x_tcgen05_guardrail_trap_phase_invalid_during_alloc - $__internal_0_$__cuda_sm10x_tcgen05_guardrail_trap_col_being_dealloced_not_returned_by_alloc)
$__internal_0_$__cuda_sm10x_tcgen05_guardrail_trap_col_being_dealloced_not_returned_by_alloc:
[----:B------:R-:W-:Y:S05]  /*8ce0*/  BPT.TRAP 0x1 ;  /* 0x000000040000795c */ /* 0x000fea0000300000 */
[----:B------:R-:W-:-:S04]  /*8cf0*/  IMAD.MOV.U32 R3, RZ, RZ, 0x0 ;  /* 0x00000000ff037424 */ /* 0x000fc800078e00ff */
[----:B------:R-:W-:Y:S05]  /*8d00*/  RET.REL.NODEC R2 `(attn_fwd) ;  /* 0xffffff7002bc7950 */ /* 0x000fea0003c3ffff */
        .weak           $__internal_1_$__cuda_sm10x_tcgen05_guardrail_trap_phase_invalid_during_alloc
        .type           $__internal_1_$__cuda_sm10x_tcgen05_guardrail_trap_phase_invalid_during_alloc,@function
        .size           $__internal_1_$__cuda_sm10x_tcgen05_guardrail_trap_phase_invalid_during_alloc,($__internal_2_$__cuda_sm10x_tcgen05_guardrail_trap_unallocated_columns_being_dealloced - $__internal_1_$__cuda_sm10x_tcgen05_guardrail_trap_phase_invalid_during_alloc)
$__internal_1_$__cuda_sm10x_tcgen05_guardrail_trap_phase_invalid_during_alloc:
[----:B------:R-:W-:Y:S05]  /*8d10*/  BPT.TRAP 0x1 ;  /* 0x000000040000795c */ /* 0x000fea0000300000 */
[----:B------:R-:W-:-:S04]  /*8d20*/  IMAD.MOV.U32 R3, RZ, RZ, 0x0 ;  /* 0x00000000ff037424 */ /* 0x000fc800078e00ff */
[----:B------:R-:W-:Y:S05]  /*8d30*/  RET.REL.NODEC R2 `(attn_fwd) ;  /* 0xffffff7002b07950 */ /* 0x000fea0003c3ffff */
        .weak           $__internal_2_$__cuda_sm10x_tcgen05_guardrail_trap_unallocated_columns_being_dealloced
        .type           $__internal_2_$__cuda_sm10x_tcgen05_guardrail_trap_unallocated_columns_being_dealloced,@function
        .size           $__internal_2_$__cuda_sm10x_tcgen05_guardrail_trap_unallocated_columns_being_dealloced,(.L_x_28 - $__internal_2_$__cuda_sm10x_tcgen05_guardrail_trap_unallocated_columns_being_dealloced)
$__internal_2_$__cuda_sm10x_tcgen05_guardrail_trap_unallocated_columns_being_dealloced:
[----:B------:R-:W-:Y:S05]  /*8d40*/  BPT.TRAP 0x1 ;  /* 0x000000040000795c */ /* 0x000fea0000300000 */
[----:B------:R-:W-:-:S04]  /*8d50*/  IMAD.MOV.U32 R3, RZ, RZ, 0x0 ;  /* 0x00000000ff037424 */ /* 0x000fc800078e00ff */
[----:B------:R-:W-:Y:S05]  /*8d60*/  RET.REL.NODEC R2 `(attn_fwd) ;  /* 0xffffff7002a47950 */ /* 0x000fea0003c3ffff */
.L_x_25:
[----:B------:R-:W-:-:S00]  /*8d70*/  BRA `(.L_x_25) ;  /* 0xfffffffc00fc7947 */ /* 0x000fc0000383ffff */
[----:B------:R-:W-:-:S00]  /*8d80*/  NOP ;  /* 0x0000000000007918 */ /* 0x000fc00000000000 */
[----:B------:R-:W-:-:S00]  /*8d90*/  NOP ;  /* 0x0000000000007918 */ /* 0x000fc00000000000 */
[----:B------:R-:W-:-:S00]  /*8da0*/  NOP ;  /* 0x0000000000007918 */ /* 0x000fc00000000000 */
[----:B------:R-:W-:-:S00]  /*8db0*/  NOP ;  /* 0x0000000000007918 */ /* 0x000fc00000000000 */
[----:B------:R-:W-:-:S00]  /*8dc0*/  NOP ;  /* 0x0000000000007918 */ /* 0x000fc00000000000 */
[----:B------:R-:W-:-:S00]  /*8dd0*/  NOP ;  /* 0x0000000000007918 */ /* 0x000fc00000000000 */
[----:B------:R-:W-:-:S00]  /*8de0*/  NOP ;  /* 0x0000000000007918 */ /* 0x000fc00000000000 */
[----:B------:R-:W-:-:S00]  /*8df0*/  NOP ;  /* 0x0000000000007918 */ /* 0x000fc00000000000 */
.L_x_28:


//--------------------- .nv.global.init           --------------------------
	.section	.nv.global.init,"aw",@progbits
.nv.global.init:
	.type		_$_str,@object
	.size		_$_str,(.L_3 - _$_str)
_$_str:
        /*0000*/ 	.byte	0x5f, 0x5f, 0x43, 0x55, 0x44, 0x41, 0x5f, 0x46, 0x54, 0x5a, 0x00
.L_3:


//--------------------- .nv.shared.attn_fwd       --------------------------
	.section	.nv.shared.attn_fwd,"aw",@nobits
	.sectionflags	@""
	.align	16
	.zero		1024


//--------------------- .nv.shared.reserved.0     --------------------------
	.section	.nv.shared.reserved.0,"aw",@nobits
	.align	8
	.weak		__nv_reservedSMEM_offset_0_alias
	.size		__nv_reservedSMEM_offset_0_alias, 0, 64
	.other		__nv_reservedSMEM_offset_0_alias,@"STO_CUDA_RESERVED_SHARED STV_DEFAULT"
__nv_reservedSMEM_offset_0_alias:
	.zero		0
.nv.shared.reserved.0:
	.zero		64
	.weak		__nv_reservedSMEM_allocation_phase
	.type		__nv_reservedSMEM_allocation_phase,@object
	.size		__nv_reservedSMEM_allocation_phase,(.L_0 - __nv_reservedSMEM_allocation_phase)
__nv_reservedSMEM_allocation_phase:
	.zero		1
.L_0:
	.zero		7
	.weak		__nv_reservedSMEM_devtool_atexit_pc
	.type		__nv_reservedSMEM_devtool_atexit_pc,@object
	.size		__nv_reservedSMEM_devtool_atexit_pc,(__nv_reservedSMEM_allocation_mask - __nv_reservedSMEM_devtool_atexit_pc)
__nv_reservedSMEM_devtool_atexit_pc:
	.zero		8
	.weak		__nv_reservedSMEM_allocation_mask
	.type		__nv_reservedSMEM_allocation_mask,@object
	.size		__nv_reservedSMEM_allocation_mask,(.L_2 - __nv_reservedSMEM_allocation_mask)
__nv_reservedSMEM_allocation_mask:
	.zero		4
.L_2:


//--------------------- .nv.constant0.attn_fwd    --------------------------
	.section	.nv.constant0.attn_fwd,"a",@progbits
	.sectionflags	@""
	.align	4
.nv.constant0.attn_fwd:
	.zero		1032


//--------------------- SYMBOLS --------------------------

	.type		.nv.reservedSmem.offset0,@object
	.size		.nv.reservedSmem.offset0,0x4
	.type		.nv.reservedSmem.cap,@object
	.size		.nv.reservedSmem.cap,0x4
